	.headerflags	@"EF_CUDA_TEXMODE_UNIFIED EF_CUDA_64BIT_ADDRESS EF_CUDA_SM86 EF_CUDA_VIRTUAL_SM(EF_CUDA_SM86)"
	.elftype	@"ET_EXEC"


//--------------------- .nv.info                  --------------------------
	.section	.nv.info,"",@"SHT_CUDA_INFO"
	.align	4


	//----- nvinfo : EIATTR_REGCOUNT
	.align		4
        /*0000*/ 	.byte	0x04, 0x2f
        /*0002*/ 	.short	(.L_2 - .L_1)
	.align		4
.L_1:
        /*0004*/ 	.word	index@(triton__0d1d2d3d4d5d6d7d8d9d10de11de)
        /*0008*/ 	.word	0x00000030


	//----- nvinfo : EIATTR_MAX_STACK_SIZE
	.align		4
.L_2:
        /*000c*/ 	.byte	0x04, 0x23
        /*000e*/ 	.short	(.L_4 - .L_3)
	.align		4
.L_3:
        /*0010*/ 	.word	index@(triton__0d1d2d3d4d5d6d7d8d9d10de11de)
        /*0014*/ 	.word	0x00000000


	//----- nvinfo : EIATTR_MIN_STACK_SIZE
	.align		4
.L_4:
        /*0018*/ 	.byte	0x04, 0x12
        /*001a*/ 	.short	(.L_6 - .L_5)
	.align		4
.L_5:
        /*001c*/ 	.word	index@(triton__0d1d2d3d4d5d6d7d8d9d10de11de)
        /*0020*/ 	.word	0x00000000


	//----- nvinfo : EIATTR_FRAME_SIZE
	.align		4
.L_6:
        /*0024*/ 	.byte	0x04, 0x11
        /*0026*/ 	.short	(.L_8 - .L_7)
	.align		4
.L_7:
        /*0028*/ 	.word	index@(triton__0d1d2d3d4d5d6d7d8d9d10de11de)
        /*002c*/ 	.word	0x00000000
.L_8:


//--------------------- .nv.info.triton__0d1d2d3d4d5d6d7d8d9d10de11de --------------------------
	.section	.nv.info.triton__0d1d2d3d4d5d6d7d8d9d10de11de,"",@"SHT_CUDA_INFO"
	.align	4


	//----- nvinfo : EIATTR_CUDA_API_VERSION
	.align		4
        /*0000*/ 	.byte	0x04, 0x37
        /*0002*/ 	.short	(.L_10 - .L_9)
.L_9:
        /*0004*/ 	.word	0x0000007b


	//----- nvinfo : EIATTR_SW2861232_WAR
	.align		4
.L_10:
        /*0008*/ 	.byte	0x01, 0x35
	.zero		2


	//----- nvinfo : EIATTR_PARAM_CBANK
	.align		4
        /*000c*/ 	.byte	0x04, 0x0a
        /*000e*/ 	.short	(.L_12 - .L_11)
	.align		4
.L_11:
        /*0010*/ 	.word	index@(.nv.constant0.triton__0d1d2d3d4d5d6d7d8d9d10de11de)
        /*0014*/ 	.short	0x0160
        /*0016*/ 	.short	0x0058


	//----- nvinfo : EIATTR_CBANK_PARAM_SIZE
	.align		4
.L_12:
        /*0018*/ 	.byte	0x03, 0x19
        /*001a*/ 	.short	0x0058


	//----- nvinfo : EIATTR_KPARAM_INFO
	.align		4
        /*001c*/ 	.byte	0x04, 0x17
        /*001e*/ 	.short	(.L_14 - .L_13)
.L_13:
        /*0020*/ 	.word	0x00000000
        /*0024*/ 	.short	0x000b
        /*0026*/ 	.short	0x0054
        /*0028*/ 	.byte	0x00, 0xf0, 0x11, 0x00


	//----- nvinfo : EIATTR_KPARAM_INFO
	.align		4
.L_14:
        /*002c*/ 	.byte	0x04, 0x17
        /*002e*/ 	.short	(.L_16 - .L_15)
.L_15:
        /*0030*/ 	.word	0x00000000
        /*0034*/ 	.short	0x000a
        /*0036*/ 	.short	0x0050
        /*0038*/ 	.byte	0x00, 0xf0, 0x11, 0x00


	//----- nvinfo : EIATTR_KPARAM_INFO
	.align		4
.L_16:
        /*003c*/ 	.byte	0x04, 0x17
        /*003e*/ 	.short	(.L_18 - .L_17)
.L_17:
        /*0040*/ 	.word	0x00000000
        /*0044*/ 	.short	0x0009
        /*0046*/ 	.short	0x0048
        /*0048*/ 	.byte	0x00, 0xf0, 0x21, 0x00


	//----- nvinfo : EIATTR_KPARAM_INFO
	.align		4
.L_18:
        /*004c*/ 	.byte	0x04, 0x17
        /*004e*/ 	.short	(.L_20 - .L_19)
.L_19:
        /*0050*/ 	.word	0x00000000
        /*0054*/ 	.short	0x0008
        /*0056*/ 	.short	0x0040
        /*0058*/ 	.byte	0x00, 0xf0, 0x21, 0x00


	//----- nvinfo : EIATTR_KPARAM_INFO
	.align		4
.L_20:
        /*005c*/ 	.byte	0x04, 0x17
        /*005e*/ 	.short	(.L_22 - .L_21)
.L_21:
        /*0060*/ 	.word	0x00000000
        /*0064*/ 	.short	0x0007
        /*0066*/ 	.short	0x0038
        /*0068*/ 	.byte	0x00, 0xf0, 0x21, 0x00


	//----- nvinfo : EIATTR_KPARAM_INFO
	.align		4
.L_22:
        /*006c*/ 	.byte	0x04, 0x17
        /*006e*/ 	.short	(.L_24 - .L_23)
.L_23:
        /*0070*/ 	.word	0x00000000
        /*0074*/ 	.short	0x0006
        /*0076*/ 	.short	0x0030
        /*0078*/ 	.byte	0x00, 0xf0, 0x21, 0x00


	//----- nvinfo : EIATTR_KPARAM_INFO
	.align		4
.L_24:
        /*007c*/ 	.byte	0x04, 0x17
        /*007e*/ 	.short	(.L_26 - .L_25)
.L_25:
        /*0080*/ 	.word	0x00000000
        /*0084*/ 	.short	0x0005
        /*0086*/ 	.short	0x0028
        /*0088*/ 	.byte	0x00, 0xf0, 0x21, 0x00


	//----- nvinfo : EIATTR_KPARAM_INFO
	.align		4
.L_26:
        /*008c*/ 	.byte	0x04, 0x17
        /*008e*/ 	.short	(.L_28 - .L_27)
.L_27:
        /*0090*/ 	.word	0x00000000
        /*0094*/ 	.short	0x0004
        /*0096*/ 	.short	0x0020
        /*0098*/ 	.byte	0x00, 0xf0, 0x21, 0x00


	//----- nvinfo : EIATTR_KPARAM_INFO
	.align		4
.L_28:
        /*009c*/ 	.byte	0x04, 0x17
        /*009e*/ 	.short	(.L_30 - .L_29)
.L_29:
        /*00a0*/ 	.word	0x00000000
        /*00a4*/ 	.short	0x0003
        /*00a6*/ 	.short	0x0018
        /*00a8*/ 	.byte	0x00, 0xf0, 0x21, 0x00


	//----- nvinfo : EIATTR_KPARAM_INFO
	.align		4
.L_30:
        /*00ac*/ 	.byte	0x04, 0x17
        /*00ae*/ 	.short	(.L_32 - .L_31)
.L_31:
        /*00b0*/ 	.word	0x00000000
        /*00b4*/ 	.short	0x0002
        /*00b6*/ 	.short	0x0010
        /*00b8*/ 	.byte	0x00, 0xf0, 0x21, 0x00


	//----- nvinfo : EIATTR_KPARAM_INFO
	.align		4
.L_32:
        /*00bc*/ 	.byte	0x04, 0x17
        /*00be*/ 	.short	(.L_34 - .L_33)
.L_33:
        /*00c0*/ 	.word	0x00000000
        /*00c4*/ 	.short	0x0001
        /*00c6*/ 	.short	0x0008
        /*00c8*/ 	.byte	0x00, 0xf0, 0x21, 0x00


	//----- nvinfo : EIATTR_KPARAM_INFO
	.align		4
.L_34:
        /*00cc*/ 	.byte	0x04, 0x17
        /*00ce*/ 	.short	(.L_36 - .L_35)
.L_35:
        /*00d0*/ 	.word	0x00000000
        /*00d4*/ 	.short	0x0000
        /*00d6*/ 	.short	0x0000
        /*00d8*/ 	.byte	0x00, 0xf0, 0x21, 0x00


	//----- nvinfo : EIATTR_MAXREG_COUNT
	.align		4
.L_36:
        /*00dc*/ 	.byte	0x03, 0x1b
        /*00de*/ 	.short	0x00ff


	//----- nvinfo : EIATTR_COOP_GROUP_MASK_REGIDS
	.align		4
        /*00e0*/ 	.byte	0x04, 0x29
        /*00e2*/ 	.short	(.L_38 - .L_37)


	//   ....[0]....
.L_37:
        /*00e4*/ 	.word	0xffffffff


	//   ....[1]....
        /*00e8*/ 	.word	0xffffffff


	//   ....[2]....
        /*00ec*/ 	.word	0xffffffff


	//   ....[3]....
        /*00f0*/ 	.word	0xffffffff


	//   ....[4]....
        /*00f4*/ 	.word	0xffffffff


	//   ....[5]....
        /*00f8*/ 	.word	0xffffffff


	//   ....[6]....
        /*00fc*/ 	.word	0xffffffff


	//   ....[7]....
        /*0100*/ 	.word	0xffffffff


	//   ....[8]....
        /*0104*/ 	.word	0xffffffff


	//   ....[9]....
        /*0108*/ 	.word	0xffffffff


	//   ....[10]....
        /*010c*/ 	.word	0xffffffff


	//   ....[11]....
        /*0110*/ 	.word	0xffffffff


	//   ....[12]....
        /*0114*/ 	.word	0xffffffff


	//   ....[13]....
        /*0118*/ 	.word	0xffffffff


	//   ....[14]....
        /*011c*/ 	.word	0xffffffff


	//   ....[15]....
        /*0120*/ 	.word	0xffffffff


	//----- nvinfo : EIATTR_COOP_GROUP_INSTR_OFFSETS
	.align		4
.L_38:
        /*0124*/ 	.byte	0x04, 0x28
        /*0126*/ 	.short	(.L_40 - .L_39)


	//   ....[0]....
.L_39:
        /*0128*/ 	.word	0x00000800


	//   ....[1]....
        /*012c*/ 	.word	0x00000840


	//   ....[2]....
        /*0130*/ 	.word	0x00000860


	//   ....[3]....
        /*0134*/ 	.word	0x00000880


	//   ....[4]....
        /*0138*/ 	.word	0x000008a0


	//   ....[5]....
        /*013c*/ 	.word	0x00000900


	//   ....[6]....
        /*0140*/ 	.word	0x00000920


	//   ....[7]....
        /*0144*/ 	.word	0x00000950


	//   ....[8]....
        /*0148*/ 	.word	0x00001950


	//   ....[9]....
        /*014c*/ 	.word	0x00001980


	//   ....[10]....
        /*0150*/ 	.word	0x000019a0


	//   ....[11]....
        /*0154*/ 	.word	0x000019c0


	//   ....[12]....
        /*0158*/ 	.word	0x000019e0


	//   ....[13]....
        /*015c*/ 	.word	0x00001a50


	//   ....[14]....
        /*0160*/ 	.word	0x00001a80


	//   ....[15]....
        /*0164*/ 	.word	0x00001aa0


	//----- nvinfo : EIATTR_EXIT_INSTR_OFFSETS
	.align		4
.L_40:
        /*0168*/ 	.byte	0x04, 0x1c
        /*016a*/ 	.short	(.L_42 - .L_41)


	//   ....[0]....
.L_41:
        /*016c*/ 	.word	0x00002410


	//   ....[1]....
        /*0170*/ 	.word	0x00002430


	//----- nvinfo : EIATTR_MAX_THREADS
	.align		4
.L_42:
        /*0174*/ 	.byte	0x04, 0x05
        /*0176*/ 	.short	(.L_44 - .L_43)
.L_43:
        /*0178*/ 	.word	0x00000100
        /*017c*/ 	.word	0x00000001
        /*0180*/ 	.word	0x00000001
.L_44:


//--------------------- .nv.rel.action            --------------------------
	.section	.nv.rel.action,"",@"SHT_CUDA_RELOCINFO"
	.align	8
	.sectionentsize	8
        /*0000*/ 	.byte	0x73, 0x00, 0x00, 0x00, 0x00, 0x00, 0x00, 0x00, 0x00, 0x00, 0x00, 0x11, 0x25, 0x00, 0x05, 0x36


//--------------------- .nv.constant0.triton__0d1d2d3d4d5d6d7d8d9d10de11de --------------------------
	.section	.nv.constant0.triton__0d1d2d3d4d5d6d7d8d9d10de11de,"a",@progbits
	.align	4
.nv.constant0.triton__0d1d2d3d4d5d6d7d8d9d10de11de:
	.zero		440


//--------------------- .text.triton__0d1d2d3d4d5d6d7d8d9d10de11de --------------------------
	.section	.text.triton__0d1d2d3d4d5d6d7d8d9d10de11de,"ax",@progbits
	.sectionflags	@"SHF_BARRIERS=1"
	.sectioninfo	@"SHI_REGISTERS=48"
	.align	128
        .global         triton__0d1d2d3d4d5d6d7d8d9d10de11de
        .type           triton__0d1d2d3d4d5d6d7d8d9d10de11de,@function
        .size           triton__0d1d2d3d4d5d6d7d8d9d10de11de,(.L_x_2 - triton__0d1d2d3d4d5d6d7d8d9d10de11de)
        .other          triton__0d1d2d3d4d5d6d7d8d9d10de11de,@"STO_CUDA_ENTRY STV_DEFAULT"
triton__0d1d2d3d4d5d6d7d8d9d10de11de:
.text.triton__0d1d2d3d4d5d6d7d8d9d10de11de:
[----:B------:R-:W-:-:S02]  /*0000*/  MOV R1, c[0x0][0x28] ;  /* 0x00000a0000017a02 */ /* 0x000fc40000000f00 */
[----:B------:R-:W0:Y:S01]  /*0010*/  S2R R0, SR_TID.X ;  /* 0x0000000000007919 */ /* 0x000e220000002100 */
[----:B------:R-:W1:Y:S01]  /*0020*/  S2UR UR9, SR_CTAID.X ;  /* 0x00000000000979c3 */ /* 0x000e620000002500 */
[----:B------:R-:W-:Y:S01]  /*0030*/  IMAD.MOV.U32 R15, RZ, RZ, 0x2 ;  /* 0x00000002ff0f7424 */ /* 0x000fe200078e00ff */
[----:B------:R-:W-:Y:S01]  /*0040*/  CS2R R4, SRZ ;  /* 0x0000000000047805 */ /* 0x000fe2000001ff00 */
[----:B------:R-:W-:Y:S01]  /*0050*/  CS2R R6, SRZ ;  /* 0x0000000000067805 */ /* 0x000fe2000001ff00 */
[----:B------:R-:W-:Y:S01]  /*0060*/  ULDC.64 UR10, c[0x0][0x118] ;  /* 0x00004600000a7ab9 */ /* 0x000fe20000000a00 */
[----:B0-----:R-:W-:Y:S01]  /*0070*/  LOP3.LUT R28, R0, 0xff, RZ, 0xc0, !PT ;  /* 0x000000ff001c7812 */ /* 0x001fe200078ec0ff */
[----:B-1----:R-:W-:Y:S01]  /*0080*/  UISETP.GE.AND UP1, UPT, UR9, 0x200, UPT ;  /* 0x000002000900788c */ /* 0x002fe2000bf26270 */
[----:B------:R-:W-:Y:S01]  /*0090*/  IMAD.U32 R12, RZ, RZ, UR9 ;  /* 0x00000009ff0c7e24 */ /* 0x000fe2000f8e00ff */
[----:B------:R-:W-:Y:S01]  /*00a0*/  MOV R8, UR9 ;  /* 0x0000000900087c02 */ /* 0x000fe20008000f00 */
[----:B------:R-:W-:Y:S01]  /*00b0*/  IMAD.U32 R14, RZ, RZ, UR9 ;  /* 0x00000009ff0e7e24 */ /* 0x000fe2000f8e00ff */
[----:B------:R-:W-:-:S02]  /*00c0*/  SHF.L.U32 R27, R28, 0x3, RZ ;  /* 0x000000031c1b7819 */ /* 0x000fc400000006ff */
[----:B------:R-:W-:Y:S02]  /*00d0*/  PLOP3.LUT P0, PT, PT, PT, UP1, 0x80, 0x0 ;  /* 0x000000000000781c */ /* 0x000fe40003f0f018 */
[----:B------:R-:W-:Y:S01]  /*00e0*/  IADD3 R3, R27, 0x800, RZ ;  /* 0x000008001b037810 */ /* 0x000fe20007ffe0ff */
[----:B------:R-:W-:-:S03]  /*00f0*/  IMAD R12, R12, 0x900, R27 ;  /* 0x000009000c0c7824 */ /* 0x000fc600078e021b */
[----:B------:R-:W-:Y:S01]  /*0100*/  ISETP.GE.U32.AND P2, PT, R3, 0x900, PT ;  /* 0x000009000300780c */ /* 0x000fe20003f46070 */
[----:B------:R-:W-:-:S03]  /*0110*/  IMAD.WIDE R12, R12, R15, c[0x0][0x178] ;  /* 0x00005e000c0c7625 */ /* 0x000fc600078e020f */
[----:B------:R-:W-:Y:S01]  /*0120*/  ISETP.LT.AND P3, PT, R8, 0x200, !P2 ;  /* 0x000002000800780c */ /* 0x000fe20005761270 */
[----:B------:R-:W-:Y:S01]  /*0130*/  IMAD R14, R14, 0x900, R3 ;  /* 0x000009000e0e7824 */ /* 0x000fe200078e0203 */
[----:B------:R-:W-:Y:S01]  /*0140*/  CS2R R8, SRZ ;  /* 0x0000000000087805 */ /* 0x000fe2000001ff00 */
[----:B------:R-:W-:Y:S01]  /*0150*/  CS2R R10, SRZ ;  /* 0x00000000000a7805 */ /* 0x000fe2000001ff00 */
[----:B------:R-:W2:Y:S01]  /*0160*/  @!P0 LDG.E.EL.128 R4, [R12.64] ;  /* 0x0000000a0c048981 */ /* 0x000ea2000c2e1d00 */
[----:B------:R-:W-:-:S08]  /*0170*/  IMAD.WIDE R14, R14, R15, c[0x0][0x178] ;  /* 0x00005e000e0e7625 */ /* 0x000fd000078e020f */
[----:B------:R-:W3:Y:S01]  /*0180*/  @P3 LDG.E.EL.128 R8, [R14.64] ;  /* 0x0000000a0e083981 */ /* 0x000ee2000c2e1d00 */
[----:B------:R-:W-:Y:S01]  /*0190*/  PLOP3.LUT P0, PT, PT, PT, UP1, 0x80, 0x0 ;  /* 0x000000000000781c */ /* 0x000fe20003f0f018 */
[----:B------:R-:W-:Y:S01]  /*01a0*/  UMOV UR8, 0x4 ;  /* 0x0000000400087882 */ /* 0x000fe20000000000 */
[----:B------:R-:W-:Y:S01]  /*01b0*/  PLOP3.LUT P1, PT, PT, PT, UP1, 0x80, 0x0 ;  /* 0x000000000000781c */ /* 0x000fe20003f2f018 */
[----:B------:R-:W-:Y:S01]  /*01c0*/  ULDC.64 UR4, c[0x0][0x160] ;  /* 0x0000580000047ab9 */ /* 0x000fe20000000a00 */
[----:B------:R-:W-:Y:S01]  /*01d0*/  PLOP3.LUT P4, PT, PT, PT, UP1, 0x40, 0x0 ;  /* 0x000000000000781c */ /* 0x000fe20003f8e818 */
[----:B------:R-:W-:Y:S01]  /*01e0*/  ULDC.64 UR6, c[0x0][0x190] ;  /* 0x0000640000067ab9 */ /* 0x000fe20000000a00 */
[----:B------:R-:W-:Y:S01]  /*01f0*/  PLOP3.LUT P5, PT, PT, PT, UP1, 0x40, 0x0 ;  /* 0x000000000000781c */ /* 0x000fe20003fae818 */
[----:B------:R-:W-:Y:S01]  /*0200*/  UIMAD.WIDE UR4, UR9, UR8, UR4 ;  /* 0x00000008090472a5 */ /* 0x000fe2000f8e0204 */
[----:B------:R-:W-:Y:S01]  /*0210*/  PLOP3.LUT P6, PT, PT, PT, UP1, 0x80, 0x0 ;  /* 0x000000000000781c */ /* 0x000fe20003fcf018 */
[----:B------:R-:W-:Y:S01]  /*0220*/  UIMAD.WIDE UR6, UR9, UR8, UR6 ;  /* 0x00000008090672a5 */ /* 0x000fe2000f8e0206 */
[----:B--2---:R-:W-:-:S02]  /*0230*/  SEL R4, R4, RZ, !P0 ;  /* 0x000000ff04047207 */ /* 0x004fc40004000000 */
[----:B------:R-:W-:Y:S02]  /*0240*/  SEL R5, R5, RZ, !P1 ;  /* 0x000000ff05057207 */ /* 0x000fe40004800000 */
[C---:B------:R-:W-:Y:S02]  /*0250*/  PRMT R3, R4.reuse, 0x7632, R3 ;  /* 0x0000763204037816 */ /* 0x040fe40000000003 */
[----:B------:R-:W-:Y:S02]  /*0260*/  SHF.L.U32 R4, R4, 0x10, RZ ;  /* 0x0000001004047819 */ /* 0x000fe400000006ff */
[----:B------:R-:W-:Y:S02]  /*0270*/  SHF.L.U32 R3, R3, 0x10, RZ ;  /* 0x0000001003037819 */ /* 0x000fe400000006ff */
[----:B---3--:R-:W-:Y:S01]  /*0280*/  SEL R12, R8, RZ, P3 ;  /* 0x000000ff080c7207 */ /* 0x008fe20001800000 */
[----:B------:R-:W-:Y:S01]  /*0290*/  IMAD.U32 R8, R5, 0x10000, RZ ;  /* 0x0001000005087824 */ /* 0x000fe200078e00ff */
[----:B------:R-:W-:Y:S01]  /*02a0*/  FMUL R4, R4, R4 ;  /* 0x0000000404047220 */ /* 0x000fe20000400000 */
[----:B------:R-:W-:Y:S01]  /*02b0*/  FMUL R3, R3, R3 ;  /* 0x0000000303037220 */ /* 0x000fe20000400000 */
[C---:B------:R-:W-:Y:S01]  /*02c0*/  PRMT R5, R12.reuse, 0x7632, R5 ;  /* 0x000076320c057816 */ /* 0x040fe20000000005 */
[----:B------:R-:W-:Y:S01]  /*02d0*/  IMAD.U32 R12, R12, 0x10000, RZ ;  /* 0x000100000c0c7824 */ /* 0x000fe200078e00ff */
[----:B------:R-:W-:Y:S01]  /*02e0*/  PLOP3.LUT P0, PT, PT, PT, UP1, 0x40, 0x0 ;  /* 0x000000000000781c */ /* 0x000fe20003f0e818 */
[----:B------:R-:W-:Y:S01]  /*02f0*/  FMUL R8, R8, R8 ;  /* 0x0000000808087220 */ /* 0x000fe20000400000 */
[----:B------:R-:W-:Y:S01]  /*0300*/  FSEL R15, R4, RZ, P4 ;  /* 0x000000ff040f7208 */ /* 0x000fe20002000000 */
[----:B------:R-:W-:Y:S01]  /*0310*/  IMAD.U32 R13, R5, 0x10000, RZ ;  /* 0x00010000050d7824 */ /* 0x000fe200078e00ff */
[----:B------:R-:W-:Y:S01]  /*0320*/  FSEL R4, R3, RZ, P0 ;  /* 0x000000ff03047208 */ /* 0x000fe20000000000 */
[----:B------:R-:W-:Y:S01]  /*0330*/  FMUL R12, R12, R12 ;  /* 0x0000000c0c0c7220 */ /* 0x000fe20000400000 */
[----:B------:R-:W-:Y:S01]  /*0340*/  PLOP3.LUT P0, PT, PT, PT, UP1, 0x80, 0x0 ;  /* 0x000000000000781c */ /* 0x000fe20003f0f018 */
[----:B------:R-:W-:Y:S01]  /*0350*/  FMUL R13, R13, R13 ;  /* 0x0000000d0d0d7220 */ /* 0x000fe20000400000 */
[----:B------:R-:W-:-:S02]  /*0360*/  PRMT R5, R5, 0x7632, R5 ;  /* 0x0000763205057816 */ /* 0x000fc40000000005 */
[----:B------:R-:W-:Y:S02]  /*0370*/  SEL R9, R9, RZ, P3 ;  /* 0x000000ff09097207 */ /* 0x000fe40001800000 */
[----:B------:R-:W-:Y:S02]  /*0380*/  FSEL R13, R13, -RZ, P3 ;  /* 0x800000ff0d0d7208 */ /* 0x000fe40001800000 */
[----:B------:R-:W-:Y:S02]  /*0390*/  SEL R6, R6, RZ, !P0 ;  /* 0x000000ff06067207 */ /* 0x000fe40004000000 */
[----:B------:R-:W-:Y:S01]  /*03a0*/  SEL R10, R10, RZ, P3 ;  /* 0x000000ff0a0a7207 */ /* 0x000fe20001800000 */
[----:B------:R-:W-:Y:S01]  /*03b0*/  FADD R13, R4, R13 ;  /* 0x0000000d040d7221 */ /* 0x000fe20000000000 */
[----:B------:R-:W-:Y:S02]  /*03c0*/  SHF.L.U32 R5, R5, 0x10, RZ ;  /* 0x0000001005057819 */ /* 0x000fe400000006ff */
[C---:B------:R-:W-:Y:S01]  /*03d0*/  SHF.L.U32 R14, R9.reuse, 0x10, RZ ;  /* 0x00000010090e7819 */ /* 0x040fe200000006ff */
[----:B------:R-:W-:Y:S01]  /*03e0*/  IMAD.U32 R4, R10, 0x10000, RZ ;  /* 0x000100000a047824 */ /* 0x000fe200078e00ff */
[----:B------:R-:W-:Y:S01]  /*03f0*/  PRMT R9, R9, 0x7632, R9 ;  /* 0x0000763209097816 */ /* 0x000fe20000000009 */
[----:B------:R-:W-:Y:S01]  /*0400*/  FMUL R5, R5, R5 ;  /* 0x0000000505057220 */ /* 0x000fe20000400000 */
[----:B------:R-:W-:Y:S01]  /*0410*/  SHF.L.U32 R3, R6, 0x10, RZ ;  /* 0x0000001006037819 */ /* 0x000fe200000006ff */
[----:B------:R-:W-:Y:S01]  /*0420*/  FMUL R14, R14, R14 ;  /* 0x0000000e0e0e7220 */ /* 0x000fe20000400000 */
[----:B------:R-:W-:Y:S01]  /*0430*/  PLOP3.LUT P0, PT, PT, PT, UP1, 0x40, 0x0 ;  /* 0x000000000000781c */ /* 0x000fe20003f0e818 */
[----:B------:R-:W-:Y:S01]  /*0440*/  IMAD.U32 R9, R9, 0x10000, RZ ;  /* 0x0001000009097824 */ /* 0x000fe200078e00ff */
[----:B------:R-:W-:Y:S01]  /*0450*/  FSEL R12, R12, -RZ, P3 ;  /* 0x800000ff0c0c7208 */ /* 0x000fe20001800000 */
[----:B------:R-:W-:Y:S01]  /*0460*/  FMUL R3, R3, R3 ;  /* 0x0000000303037220 */ /* 0x000fe20000400000 */
[----:B------:R-:W-:Y:S01]  /*0470*/  FMUL R4, R4, R4 ;  /* 0x0000000404047220 */ /* 0x000fe20000400000 */
[----:B------:R-:W-:Y:S01]  /*0480*/  FSEL R17, R8, RZ, P5 ;  /* 0x000000ff08117208 */ /* 0x000fe20002800000 */
[----:B------:R-:W-:Y:S01]  /*0490*/  FMUL R9, R9, R9 ;  /* 0x0000000909097220 */ /* 0x000fe20000400000 */
[----:B------:R-:W-:Y:S01]  /*04a0*/  PLOP3.LUT P1, PT, PT, PT, UP1, 0x40, 0x0 ;  /* 0x000000000000781c */ /* 0x000fe20003f2e818 */
[----:B------:R-:W-:Y:S01]  /*04b0*/  FADD R12, R15, R12 ;  /* 0x0000000c0f0c7221 */ /* 0x000fe20000000000 */
[----:B------:R-:W-:-:S02]  /*04c0*/  FSEL R8, R5, RZ, P0 ;  /* 0x000000ff05087208 */ /* 0x000fc40000000000 */
[----:B------:R-:W-:Y:S01]  /*04d0*/  PLOP3.LUT P0, PT, PT, PT, UP1, 0x80, 0x0 ;  /* 0x000000000000781c */ /* 0x000fe20003f0f018 */
[----:B------:R-:W-:Y:S01]  /*04e0*/  FADD R13, R12, R13 ;  /* 0x0000000d0c0d7221 */ /* 0x000fe20000000000 */
[----:B------:R-:W-:Y:S02]  /*04f0*/  FSEL R14, R14, -RZ, P3 ;  /* 0x800000ff0e0e7208 */ /* 0x000fe40001800000 */
[----:B------:R-:W-:Y:S02]  /*0500*/  PRMT R6, R6, 0x7632, R6 ;  /* 0x0000763206067816 */ /* 0x000fe40000000006 */
[----:B------:R-:W-:Y:S01]  /*0510*/  PRMT R10, R10, 0x7632, R10 ;  /* 0x000076320a0a7816 */ /* 0x000fe2000000000a */
[----:B------:R-:W-:Y:S01]  /*0520*/  FADD R14, R17, R14 ;  /* 0x0000000e110e7221 */ /* 0x000fe20000000000 */
[----:B------:R-:W-:Y:S01]  /*0530*/  FSEL R3, R3, RZ, P1 ;  /* 0x000000ff03037208 */ /* 0x000fe20000800000 */
[----:B------:R-:W-:Y:S01]  /*0540*/  IMAD.U32 R6, R6, 0x10000, RZ ;  /* 0x0001000006067824 */ /* 0x000fe200078e00ff */
[----:B------:R-:W-:Y:S01]  /*0550*/  FSEL R4, R4, -RZ, P3 ;  /* 0x800000ff04047208 */ /* 0x000fe20001800000 */
[----:B------:R-:W-:Y:S01]  /*0560*/  FADD R14, R14, R13 ;  /* 0x0000000d0e0e7221 */ /* 0x000fe20000000000 */
[----:B------:R-:W-:Y:S01]  /*0570*/  SEL R7, R7, RZ, !P0 ;  /* 0x000000ff07077207 */ /* 0x000fe20004000000 */
[----:B------:R-:W-:Y:S01]  /*0580*/  FMUL R6, R6, R6 ;  /* 0x0000000606067220 */ /* 0x000fe20000400000 */
[----:B------:R-:W-:Y:S01]  /*0590*/  SEL R11, R11, RZ, P3 ;  /* 0x000000ff0b0b7207 */ /* 0x000fe20001800000 */
[----:B------:R-:W-:Y:S01]  /*05a0*/  FADD R5, R3, R4 ;  /* 0x0000000403057221 */ /* 0x000fe20000000000 */
[----:B------:R-:W-:-:S02]  /*05b0*/  FSEL R9, R9, -RZ, P3 ;  /* 0x800000ff09097208 */ /* 0x000fc40001800000 */
[----:B------:R-:W-:Y:S02]  /*05c0*/  SHF.L.U32 R10, R10, 0x10, RZ ;  /* 0x000000100a0a7819 */ /* 0x000fe400000006ff */
[----:B------:R-:W-:Y:S01]  /*05d0*/  PRMT R3, R7, 0x7632, R3 ;  /* 0x0000763207037816 */ /* 0x000fe20000000003 */
[----:B------:R-:W-:Y:S01]  /*05e0*/  FADD R9, R8, R9 ;  /* 0x0000000908097221 */ /* 0x000fe20000000000 */
[----:B------:R-:W-:Y:S01]  /*05f0*/  SHF.L.U32 R4, R11, 0x10, RZ ;  /* 0x000000100b047819 */ /* 0x000fe200000006ff */
[----:B------:R-:W-:Y:S01]  /*0600*/  FMUL R10, R10, R10 ;  /* 0x0000000a0a0a7220 */ /* 0x000fe20000400000 */
[----:B------:R-:W-:Y:S01]  /*0610*/  SHF.L.U32 R7, R7, 0x10, RZ ;  /* 0x0000001007077819 */ /* 0x000fe200000006ff */
[----:B------:R-:W-:Y:S01]  /*0620*/  FADD R14, R9, R14 ;  /* 0x0000000e090e7221 */ /* 0x000fe20000000000 */
[----:B------:R-:W-:Y:S01]  /*0630*/  PRMT R11, R11, 0x7632, R11 ;  /* 0x000076320b0b7816 */ /* 0x000fe2000000000b */
[----:B------:R-:W-:Y:S01]  /*0640*/  IMAD.U32 R3, R3, 0x10000, RZ ;  /* 0x0001000003037824 */ /* 0x000fe200078e00ff */
[----:B------:R-:W-:Y:S01]  /*0650*/  PLOP3.LUT P0, PT, PT, PT, UP1, 0x40, 0x0 ;  /* 0x000000000000781c */ /* 0x000fe20003f0e818 */
[----:B------:R-:W-:Y:S01]  /*0660*/  FMUL R7, R7, R7 ;  /* 0x0000000707077220 */ /* 0x000fe20000400000 */
[----:B------:R-:W-:Y:S01]  /*0670*/  FMUL R4, R4, R4 ;  /* 0x0000000404047220 */ /* 0x000fe20000400000 */
[----:B------:R-:W-:Y:S01]  /*0680*/  IMAD.U32 R11, R11, 0x10000, RZ ;  /* 0x000100000b0b7824 */ /* 0x000fe200078e00ff */
[----:B------:R-:W-:Y:S01]  /*0690*/  PLOP3.LUT P1, PT, PT, PT, UP1, 0x40, 0x0 ;  /* 0x000000000000781c */ /* 0x000fe20003f2e818 */
[----:B------:R-:W-:Y:S01]  /*06a0*/  FMUL R3, R3, R3 ;  /* 0x0000000303037220 */ /* 0x000fe20000400000 */
[----:B------:R-:W-:Y:S01]  /*06b0*/  FSEL R9, R6, RZ, P0 ;  /* 0x000000ff06097208 */ /* 0x000fe20000000000 */
[----:B------:R-:W-:Y:S01]  /*06c0*/  FMUL R11, R11, R11 ;  /* 0x0000000b0b0b7220 */ /* 0x000fe20000400000 */
[----:B------:R-:W-:Y:S01]  /*06d0*/  FSEL R10, R10, -RZ, P3 ;  /* 0x800000ff0a0a7208 */ /* 0x000fe20001800000 */
[----:B------:R-:W-:Y:S01]  /*06e0*/  FADD R5, R5, R14 ;  /* 0x0000000e05057221 */ /* 0x000fe20000000000 */
[----:B------:R-:W-:-:S02]  /*06f0*/  PLOP3.LUT P4, PT, PT, PT, UP1, 0x40, 0x0 ;  /* 0x000000000000781c */ /* 0x000fc40003f8e818 */
[----:B------:R-:W-:Y:S01]  /*0700*/  FSEL R7, R7, RZ, P1 ;  /* 0x000000ff07077208 */ /* 0x000fe20000800000 */
[----:B------:R-:W-:Y:S01]  /*0710*/  FADD R10, R9, R10 ;  /* 0x0000000a090a7221 */ /* 0x000fe20000000000 */
[----:B------:R-:W-:Y:S02]  /*0720*/  FSEL R4, R4, -RZ, P3 ;  /* 0x800000ff04047208 */ /* 0x000fe40001800000 */
[----:B------:R-:W-:Y:S01]  /*0730*/  FSEL R6, R3, RZ, P4 ;  /* 0x000000ff03067208 */ /* 0x000fe20002000000 */
[----:B------:R-:W-:Y:S01]  /*0740*/  FADD R5, R10, R5 ;  /* 0x000000050a057221 */ /* 0x000fe20000000000 */
[----:B------:R-:W-:Y:S01]  /*0750*/  FSEL R11, R11, -RZ, P3 ;  /* 0x800000ff0b0b7208 */ /* 0x000fe20001800000 */
[----:B------:R-:W-:Y:S01]  /*0760*/  FADD R4, R7, R4 ;  /* 0x0000000407047221 */ /* 0x000fe20000000000 */
[C---:B------:R-:W-:Y:S02]  /*0770*/  LOP3.LUT P4, RZ, R0.reuse, 0x1f, RZ, 0xc0, !PT ;  /* 0x0000001f00ff7812 */ /* 0x040fe4000788c0ff */
[----:B------:R-:W-:Y:S01]  /*0780*/  ISETP.GE.AND P5, PT, R0, 0x8, PT ;  /* 0x000000080000780c */ /* 0x000fe20003fa6270 */
[----:B------:R-:W-:Y:S01]  /*0790*/  FADD R11, R6, R11 ;  /* 0x0000000b060b7221 */ /* 0x000fe20000000000 */
[----:B------:R-:W-:Y:S01]  /*07a0*/  FADD R4, R4, R5 ;  /* 0x0000000504047221 */ /* 0x000fe20000000000 */
[----:B------:R-:W-:-:S02]  /*07b0*/  SHF.R.U32.HI R9, RZ, 0x3, R0 ;  /* 0x00000003ff097819 */ /* 0x000fc40000011600 */
[C---:B------:R-:W-:Y:S01]  /*07c0*/  LOP3.LUT P0, RZ, R0.reuse, 0x7, RZ, 0xc0, !PT ;  /* 0x0000000700ff7812 */ /* 0x040fe2000780c0ff */
[----:B------:R-:W-:Y:S01]  /*07d0*/  FADD R4, R11, R4 ;  /* 0x000000040b047221 */ /* 0x000fe20000000000 */
[----:B------:R-:W-:Y:S02]  /*07e0*/  LOP3.LUT R9, R9, 0x1c, RZ, 0xc0, !PT ;  /* 0x0000001c09097812 */ /* 0x000fe400078ec0ff */
[----:B------:R-:W-:Y:S02]  /*07f0*/  ISETP.LT.AND P0, PT, R0, 0x8, !P0 ;  /* 0x000000080000780c */ /* 0x000fe40004701270 */
[----:B------:R-:W0:Y:S01]  /*0800*/  SHFL.BFLY PT, R3, R4, 0x10, 0x1f ;  /* 0x0e001f0004037f89 */ /* 0x000e2200000e0000 */
[----:B------:R-:W-:-:S04]  /*0810*/  PLOP3.LUT P1, PT, PT, PT, UP1, 0x40, 0x0 ;  /* 0x000000000000781c */ /* 0x000fc80003f2e818 */
[----:B------:R-:W-:Y:S01]  /*0820*/  ISETP.EQ.AND P1, PT, R28, RZ, P1 ;  /* 0x000000ff1c00720c */ /* 0x000fe20000f22270 */
[----:B0-----:R-:W-:-:S05]  /*0830*/  FADD R3, R4, R3 ;  /* 0x0000000304037221 */ /* 0x001fca0000000000 */
[----:B------:R-:W0:Y:S02]  /*0840*/  SHFL.BFLY PT, R6, R3, 0x8, 0x1f ;  /* 0x0d001f0003067f89 */ /* 0x000e2400000e0000 */
[----:B0-----:R-:W-:-:S05]  /*0850*/  FADD R6, R3, R6 ;  /* 0x0000000603067221 */ /* 0x001fca0000000000 */
[----:B------:R-:W0:Y:S02]  /*0860*/  SHFL.BFLY PT, R5, R6, 0x4, 0x1f ;  /* 0x0c801f0006057f89 */ /* 0x000e2400000e0000 */
[----:B0-----:R-:W-:-:S05]  /*0870*/  FADD R5, R6, R5 ;  /* 0x0000000506057221 */ /* 0x001fca0000000000 */
[----:B------:R-:W0:Y:S02]  /*0880*/  SHFL.BFLY PT, R8, R5, 0x2, 0x1f ;  /* 0x0c401f0005087f89 */ /* 0x000e2400000e0000 */
[----:B0-----:R-:W-:-:S05]  /*0890*/  FADD R8, R5, R8 ;  /* 0x0000000805087221 */ /* 0x001fca0000000000 */
[----:B------:R-:W0:Y:S02]  /*08a0*/  SHFL.BFLY PT, R7, R8, 0x1, 0x1f ;  /* 0x0c201f0008077f89 */ /* 0x000e2400000e0000 */
[----:B0-----:R-:W-:-:S05]  /*08b0*/  FADD R10, R8, R7 ;  /* 0x00000007080a7221 */ /* 0x001fca0000000000 */
[----:B------:R-:W-:Y:S04]  /*08c0*/  @!P4 STS [R9], R10 ;  /* 0x0000000a0900c388 */ /* 0x000fe80000000800 */
[----:B------:R-:W-:Y:S06]  /*08d0*/  BAR.SYNC 0x0 ;  /* 0x0000000000007b1d */ /* 0x000fec0000000000 */
[----:B------:R-:W0:Y:S01]  /*08e0*/  @!P5 LDS R2, [R0.X4] ;  /* 0x000000000002d984 */ /* 0x000e220000004800 */
[----:B------:R-:W-:-:S03]  /*08f0*/  MOV R9, 0x39e38e39 ;  /* 0x39e38e3900097802 */ /* 0x000fc60000000f00 */
[----:B0-----:R-:W0:Y:S02]  /*0900*/  SHFL.BFLY PT, R3, R2, 0x4, 0x1f ;  /* 0x0c801f0002037f89 */ /* 0x001e2400000e0000 */
[----:B0-----:R-:W-:-:S05]  /*0910*/  FADD R3, R2, R3 ;  /* 0x0000000302037221 */ /* 0x001fca0000000000 */
[----:B------:R-:W0:Y:S02]  /*0920*/  SHFL.BFLY PT, R4, R3, 0x2, 0x1f ;  /* 0x0c401f0003047f89 */ /* 0x000e2400000e0000 */
[----:B0-----:R-:W-:Y:S01]  /*0930*/  FADD R4, R3, R4 ;  /* 0x0000000403047221 */ /* 0x001fe20000000000 */
[----:B------:R-:W-:-:S04]  /*0940*/  MOV R3, UR5 ;  /* 0x0000000500037c02 */ /* 0x000fc80008000f00 */
[----:B------:R-:W0:Y:S02]  /*0950*/  SHFL.BFLY PT, R5, R4, 0x1, 0x1f ;  /* 0x0c201f0004057f89 */ /* 0x000e2400000e0000 */
[----:B0-----:R-:W-:Y:S01]  /*0960*/  FADD R5, R4, R5 ;  /* 0x0000000504057221 */ /* 0x001fe20000000000 */
[----:B------:R-:W-:-:S04]  /*0970*/  IMAD.U32 R4, RZ, RZ, UR6 ;  /* 0x00000006ff047e24 */ /* 0x000fc8000f8e00ff */
[----:B------:R-:W-:Y:S04]  /*0980*/  @P0 STS [R0.X4], R5 ;  /* 0x0000000500000388 */ /* 0x000fe80000004800 */
[----:B------:R-:W-:Y:S06]  /*0990*/  BAR.SYNC 0x0 ;  /* 0x0000000000007b1d */ /* 0x000fec0000000000 */
[----:B------:R-:W0:Y:S01]  /*09a0*/  LDS R6, [RZ] ;  /* 0x00000000ff067984 */ /* 0x000e220000000800 */
[----:B------:R-:W-:-:S03]  /*09b0*/  MOV R5, UR7 ;  /* 0x0000000700057c02 */ /* 0x000fc60008000f00 */
[----:B------:R-:W-:Y:S06]  /*09c0*/  BAR.SYNC 0x0 ;  /* 0x0000000000007b1d */ /* 0x000fec0000000000 */
[----:B0-----:R-:W-:Y:S04]  /*09d0*/  STS [RZ], R6 ;  /* 0x00000006ff007388 */ /* 0x001fe80000000800 */
[----:B------:R-:W-:Y:S06]  /*09e0*/  BAR.SYNC 0x0 ;  /* 0x0000000000007b1d */ /* 0x000fec0000000000 */
[----:B------:R-:W0:Y:S02]  /*09f0*/  LDS R2, [RZ] ;  /* 0x00000000ff027984 */ /* 0x000e240000000800 */
[----:B0-----:R-:W-:Y:S01]  /*0a00*/  FFMA R0, R2, R9, 9.9999997473787516356e-06 ;  /* 0x3727c5ac02007423 */ /* 0x001fe20000000009 */
[----:B------:R-:W-:-:S03]  /*0a10*/  IMAD.U32 R2, RZ, RZ, UR4 ;  /* 0x00000004ff027e24 */ /* 0x000fc6000f8e00ff */
[----:B------:R-:W0:Y:S01]  /*0a20*/  MUFU.RSQ R7, R0 ;  /* 0x0000000000077308 */ /* 0x000e220000001400 */
[----:B------:R-:W-:Y:S06]  /*0a30*/  BAR.SYNC 0x0 ;  /* 0x0000000000007b1d */ /* 0x000fec0000000000 */
[----:B0-----:R0:W-:Y:S04]  /*0a40*/  @P1 STG.E [R2.64], R7 ;  /* 0x0000000702001986 */ /* 0x0011e8000c10190a */
[----:B------:R1:W2:Y:S01]  /*0a50*/  @!P6 LDG.E.EL R8, [R4.64] ;  /* 0x0000000a0408e981 */ /* 0x0002a2000c2e1900 */
[----:B------:R-:W-:Y:S01]  /*0a60*/  PLOP3.LUT P6, PT, PT, PT, UP1, 0x80, 0x0 ;  /* 0x000000000000781c */ /* 0x000fe20003fcf018 */
[----:B------:R-:W-:Y:S01]  /*0a70*/  UMOV UR4, URZ ;  /* 0x0000003f00047c82 */ /* 0x000fe20008000000 */
[----:B------:R-:W-:Y:S01]  /*0a80*/  FFMA R26, R6, R9, 9.9999997473787516356e-06 ;  /* 0x3727c5ac061a7423 */ /* 0x000fe20000000009 */
[----:B------:R-:W-:Y:S01]  /*0a90*/  CS2R R24, SRZ ;  /* 0x0000000000187805 */ /* 0x000fe2000001ff00 */
[----:B------:R-:W-:Y:S01]  /*0aa0*/  IMAD.MOV.U32 R0, RZ, RZ, RZ ;  /* 0x000000ffff007224 */ /* 0x000fe200078e00ff */
[----:B------:R-:W-:Y:S01]  /*0ab0*/  MOV R6, RZ ;  /* 0x000000ff00067202 */ /* 0x000fe20000000f00 */
[----:B------:R-:W-:Y:S01]  /*0ac0*/  UPLOP3.LUT UP0, UPT, UPT, UPT, UPT, 0x80, 0x0 ;  /* 0x000000000000789c */ /* 0x000fe20003f0f070 */
[----:B0-----:R-:W-:Y:S01]  /*0ad0*/  CS2R R2, SRZ ;  /* 0x0000000000027805 */ /* 0x001fe2000001ff00 */
[----:B------:R-:W0:Y:S01]  /*0ae0*/  MUFU.RSQ R26, R26 ;  /* 0x0000001a001a7308 */ /* 0x000e220000001400 */
[----:B-1----:R-:W-:Y:S01]  /*0af0*/  CS2R R4, SRZ ;  /* 0x0000000000047805 */ /* 0x002fe2000001ff00 */
[----:B------:R-:W-:-:S03]  /*0b00*/  UMOV UR5, URZ ;  /* 0x0000003f00057c82 */ /* 0x000fc60008000000 */
[----:B0-2---:R1:W2:Y:S01]  /*0b10*/  @!P6 R2UR UR4, R8 ;  /* 0x000000000804e3c2 */ /* 0x0052a200000e0000 */
[----:B------:R-:W-:-:S07]  /*0b20*/  DEPBAR.LE SB1, 0x0, {2} ;  /* 0x000090040000791a */ /* 0x000fce0000000000 */
.L_x_0:
[C---:B------:R-:W-:Y:S01]  /*0b30*/  IADD3 R7, P6, R27.reuse, UR5, RZ ;  /* 0x000000051b077c10 */ /* 0x040fe2000ffde0ff */
[----:B0-----:R-:W-:Y:S01]  /*0b40*/  IMAD.MOV.U32 R21, RZ, RZ, 0x4 ;  /* 0x00000004ff157424 */ /* 0x001fe200078e00ff */
[----:B------:R-:W-:Y:S01]  /*0b50*/  LOP3.LUT R44, R27, UR5, RZ, 0xfc, !PT ;  /* 0x000000051b2c7c12 */ /* 0x000fe2000f8efcff */
[----:B------:R-:W-:Y:S01]  /*0b60*/  CS2R R10, SRZ ;  /* 0x00000000000a7805 */ /* 0x000fe2000001ff00 */
[C---:B------:R-:W-:Y:S01]  /*0b70*/  SHF.L.U32 R36, R7.reuse, 0x2, RZ ;  /* 0x0000000207247819 */ /* 0x040fe200000006ff */
[----:B------:R-:W-:Y:S02]  /*0b80*/  IMAD.X R8, RZ, RZ, RZ, P6 ;  /* 0x000000ffff087224 */ /* 0x000fe400030e06ff */
[----:B------:R-:W-:Y:S01]  /*0b90*/  IMAD.WIDE.U32 R20, R44, R21, c[0x0][0x180] ;  /* 0x000060002c147625 */ /* 0x000fe200078e0015 */
[----:B------:R-:W-:Y:S02]  /*0ba0*/  IADD3 R34, P6, R36, c[0x0][0x180], RZ ;  /* 0x0000600024227a10 */ /* 0x000fe40007fde0ff */
[----:B------:R-:W-:-:S04]  /*0bb0*/  SHF.L.U64.HI R8, R7, 0x2, R8 ;  /* 0x0000000207087819 */ /* 0x000fc80000010208 */
[----:B------:R-:W-:Y:S02]  /*0bc0*/  IADD3.X R35, R8, c[0x0][0x184], RZ, P6, !PT ;  /* 0x0000610008237a10 */ /* 0x000fe400037fe4ff */
[----:B------:R-:W-:-:S04]  /*0bd0*/  IADD3 R36, P6, R36, c[0x0][0x198], RZ ;  /* 0x0000660024247a10 */ /* 0x000fc80007fde0ff */
[----:B------:R-:W-:Y:S02]  /*0be0*/  IADD3.X R37, R8, c[0x0][0x19c], RZ, P6, !PT ;  /* 0x0000670008257a10 */ /* 0x000fe400037fe4ff */
[C---:B------:R-:W-:Y:S01]  /*0bf0*/  ISETP.GE.U32.AND P6, PT, R44.reuse, 0x900, PT ;  /* 0x000009002c00780c */ /* 0x040fe20003fc6070 */
[----:B------:R-:W-:Y:S01]  /*0c00*/  CS2R R8, SRZ ;  /* 0x0000000000087805 */ /* 0x000fe2000001ff00 */
[----:B------:R-:W-:Y:S01]  /*0c10*/  MOV R7, 0x4 ;  /* 0x0000000400077802 */ /* 0x000fe20000000f00 */
[----:B------:R-:W-:Y:S01]  /*0c20*/  CS2R R12, SRZ ;  /* 0x00000000000c7805 */ /* 0x000fe2000001ff00 */
[----:B------:R-:W-:Y:S01]  /*0c30*/  CS2R R14, SRZ ;  /* 0x00000000000e7805 */ /* 0x000fe2000001ff00 */
[----:B------:R-:W-:Y:S01]  /*0c40*/  CS2R R16, SRZ ;  /* 0x0000000000107805 */ /* 0x000fe2000001ff00 */
[----:B------:R-:W-:Y:S01]  /*0c50*/  CS2R R18, SRZ ;  /* 0x0000000000127805 */ /* 0x000fe2000001ff00 */
[----:B------:R-:W-:Y:S01]  /*0c60*/  CS2R R22, SRZ ;  /* 0x0000000000167805 */ /* 0x000fe2000001ff00 */
[----:B------:R-:W-:-:S05]  /*0c70*/  IMAD.WIDE.U32 R38, R44, R7, c[0x0][0x198] ;  /* 0x000066002c267625 */ /* 0x000fca00078e0007 */
[----:B------:R0:W2:Y:S04]  /*0c80*/  @!P6 LDG.E.EL.128 R8, [R20.64] ;  /* 0x0000000a1408e981 */ /* 0x0000a8000c2e1d00 */
[----:B------:R-:W3:Y:S04]  /*0c90*/  @!P6 LDG.E.EL.128 R12, [R38.64] ;  /* 0x0000000a260ce981 */ /* 0x000ee8000c2e1d00 */
[----:B------:R1:W4:Y:S01]  /*0ca0*/  @!P6 LDG.E.EL.128 R16, [R34.64+0x10] ;  /* 0x0000100a2210e981 */ /* 0x000322000c2e1d00 */
[----:B0-----:R-:W-:-:S06]  /*0cb0*/  CS2R R20, SRZ ;  /* 0x0000000000147805 */ /* 0x001fcc000001ff00 */
[----:B------:R0:W5:Y:S01]  /*0cc0*/  @!P6 LDG.E.EL.128 R20, [R36.64+0x10] ;  /* 0x0000100a2414e981 */ /* 0x000162000c2e1d00 */
[----:B--2---:R-:W-:Y:S02]  /*0cd0*/  SEL R29, R8, RZ, !P6 ;  /* 0x000000ff081d7207 */ /* 0x004fe40007000000 */
[----:B------:R-:W-:Y:S02]  /*0ce0*/  MOV R8, UR9 ;  /* 0x0000000900087c02 */ /* 0x000fe40008000f00 */
[----:B------:R-:W-:Y:S01]  /*0cf0*/  SEL R31, R9, RZ, !P6 ;  /* 0x000000ff091f7207 */ /* 0x000fe20007000000 */
[----:B------:R-:W-:Y:S01]  /*0d00*/  IMAD.U32 R9, RZ, RZ, UR9 ;  /* 0x00000009ff097e24 */ /* 0x000fe2000f8e00ff */
[----:B------:R-:W-:Y:S02]  /*0d10*/  SEL R32, R10, RZ, !P6 ;  /* 0x000000ff0a207207 */ /* 0x000fe40007000000 */
[----:B------:R-:W-:Y:S02]  /*0d20*/  SEL R30, R11, RZ, !P6 ;  /* 0x000000ff0b1e7207 */ /* 0x000fe40007000000 */
[----:B---3--:R-:W-:Y:S01]  /*0d30*/  SEL R40, R12, RZ, !P6 ;  /* 0x000000ff0c287207 */ /* 0x008fe20007000000 */
[----:B------:R-:W-:Y:S01]  /*0d40*/  CS2R R10, SRZ ;  /* 0x00000000000a7805 */ /* 0x000fe2000001ff00 */
[----:B-1----:R-:W-:-:S02]  /*0d50*/  SEL R34, R13, RZ, !P6 ;  /* 0x000000ff0d227207 */ /* 0x002fc40007000000 */
[----:B------:R-:W-:Y:S02]  /*0d60*/  SEL R43, R14, RZ, !P6 ;  /* 0x000000ff0e2b7207 */ /* 0x000fe40007000000 */
[----:B------:R-:W-:Y:S02]  /*0d70*/  SEL R45, R15, RZ, !P6 ;  /* 0x000000ff0f2d7207 */ /* 0x000fe40007000000 */
[----:B----4-:R-:W-:Y:S02]  /*0d80*/  SEL R33, R16, RZ, !P6 ;  /* 0x000000ff10217207 */ /* 0x010fe40007000000 */
[----:B------:R-:W-:Y:S02]  /*0d90*/  SEL R35, R17, RZ, !P6 ;  /* 0x000000ff11237207 */ /* 0x000fe40007000000 */
[----:B0-----:R-:W-:Y:S02]  /*0da0*/  SEL R36, R18, RZ, !P6 ;  /* 0x000000ff12247207 */ /* 0x001fe40007000000 */
[----:B------:R-:W-:Y:S01]  /*0db0*/  SEL R37, R19, RZ, !P6 ;  /* 0x000000ff13257207 */ /* 0x000fe20007000000 */
[----:B------:R-:W-:Y:S01]  /*0dc0*/  IMAD.MOV.U32 R19, RZ, RZ, 0x2 ;  /* 0x00000002ff137424 */ /* 0x000fe200078e00ff */
[----:B-----5:R-:W-:Y:S01]  /*0dd0*/  SEL R38, R20, RZ, !P6 ;  /* 0x000000ff14267207 */ /* 0x020fe20007000000 */
[----:B------:R-:W-:Y:S01]  /*0de0*/  IMAD R20, R9, 0x900, R44 ;  /* 0x0000090009147824 */ /* 0x000fe200078e022c */
[----:B------:R-:W-:-:S02]  /*0df0*/  SEL R39, R21, RZ, !P6 ;  /* 0x000000ff15277207 */ /* 0x000fc40007000000 */
[----:B------:R-:W-:Y:S02]  /*0e00*/  SEL R41, R22, RZ, !P6 ;  /* 0x000000ff16297207 */ /* 0x000fe40007000000 */
[----:B------:R-:W-:Y:S01]  /*0e10*/  SEL R42, R23, RZ, !P6 ;  /* 0x000000ff172a7207 */ /* 0x000fe20007000000 */
[----:B------:R-:W-:Y:S01]  /*0e20*/  IMAD.WIDE R22, R20, R19, c[0x0][0x188] ;  /* 0x0000620014167625 */ /* 0x000fe200078e0213 */
[----:B------:R-:W-:Y:S02]  /*0e30*/  ISETP.LT.AND P6, PT, R8, 0x200, !P6 ;  /* 0x000002000800780c */ /* 0x000fe400077c1270 */
[----:B------:R-:W-:Y:S01]  /*0e40*/  CS2R R8, SRZ ;  /* 0x0000000000087805 */ /* 0x000fe2000001ff00 */
[----:B------:R-:W-:Y:S01]  /*0e50*/  CS2R R12, SRZ ;  /* 0x00000000000c7805 */ /* 0x000fe2000001ff00 */
[----:B------:R-:W-:Y:S01]  /*0e60*/  CS2R R14, SRZ ;  /* 0x00000000000e7805 */ /* 0x000fe2000001ff00 */
[----:B------:R-:W-:-:S08]  /*0e70*/  IMAD.WIDE R16, R20, R7, c[0x0][0x168] ;  /* 0x00005a0014107625 */ /* 0x000fd000078e0207 */
[----:B------:R0:W2:Y:S04]  /*0e80*/  @P6 LDG.E.EF.128 R8, [R22.64] ;  /* 0x0000000a16086981 */ /* 0x0000a8000c0e1d00 */
[----:B------:R-:W3:Y:S01]  /*0e90*/  @P6 LDG.E.EL.128 R12, [R16.64] ;  /* 0x0000000a100c6981 */ /* 0x000ee2000c2e1d00 */
[----:B------:R-:W-:Y:S01]  /*0ea0*/  FADD R45, R45, 1 ;  /* 0x3f8000002d2d7421 */ /* 0x000fe20000000000 */
[----:B------:R-:W-:Y:S01]  /*0eb0*/  FADD R43, R43, 1 ;  /* 0x3f8000002b2b7421 */ /* 0x000fe20000000000 */
[----:B0-----:R-:W-:Y:S01]  /*0ec0*/  CS2R R22, SRZ ;  /* 0x0000000000167805 */ /* 0x001fe2000001ff00 */
[----:B--2---:R-:W-:Y:S02]  /*0ed0*/  SEL R9, R9, RZ, P6 ;  /* 0x000000ff09097207 */ /* 0x004fe40003000000 */
[----:B------:R-:W-:-:S02]  /*0ee0*/  SEL R44, R8, RZ, P6 ;  /* 0x000000ff082c7207 */ /* 0x000fc40003000000 */
[C---:B------:R-:W-:Y:S02]  /*0ef0*/  PRMT R18, R9.reuse, 0x7632, R18 ;  /* 0x0000763209127816 */ /* 0x040fe40000000012 */
[----:B------:R-:W-:Y:S01]  /*0f00*/  SHF.L.U32 R21, R9, 0x10, RZ ;  /* 0x0000001009157819 */ /* 0x000fe200000006ff */
[----:B------:R-:W-:Y:S01]  /*0f10*/  IMAD.U32 R9, R44, 0x10000, RZ ;  /* 0x000100002c097824 */ /* 0x000fe200078e00ff */
[----:B------:R-:W-:Y:S02]  /*0f20*/  SHF.L.U32 R18, R18, 0x10, RZ ;  /* 0x0000001012127819 */ /* 0x000fe400000006ff */
[----:B---3--:R-:W-:Y:S01]  /*0f30*/  SEL R8, R15, RZ, P6 ;  /* 0x000000ff0f087207 */ /* 0x008fe20003000000 */
[----:B------:R-:W-:Y:S01]  /*0f40*/  FADD R15, R40, 1 ;  /* 0x3f800000280f7421 */ /* 0x000fe20000000000 */
[----:B------:R-:W-:Y:S01]  /*0f50*/  SEL R12, R12, RZ, P6 ;  /* 0x000000ff0c0c7207 */ /* 0x000fe20003000000 */
[----:B------:R-:W-:Y:S01]  /*0f60*/  FMUL R17, R21, UR4 ;  /* 0x0000000415117c20 */ /* 0x000fe20008400000 */
[----:B------:R-:W-:Y:S01]  /*0f70*/  FMUL R9, R9, UR4 ;  /* 0x0000000409097c20 */ /* 0x000fe20008400000 */
[----:B------:R-:W-:Y:S01]  /*0f80*/  FMUL R21, R18, UR4 ;  /* 0x0000000412157c20 */ /* 0x000fe20008400000 */
[----:B------:R-:W-:Y:S01]  /*0f90*/  SEL R14, R14, RZ, P6 ;  /* 0x000000ff0e0e7207 */ /* 0x000fe20003000000 */
[----:B------:R-:W-:Y:S01]  /*0fa0*/  IMAD.U32 R40, RZ, RZ, UR9 ;  /* 0x00000009ff287e24 */ /* 0x000fe2000f8e00ff */
[----:B------:R-:W-:Y:S01]  /*0fb0*/  FFMA R15, R9, R15, R12 ;  /* 0x0000000f090f7223 */ /* 0x000fe2000000000c */
[----:B------:R-:W-:Y:S01]  /*0fc0*/  FFMA R12, R21, R45, R8 ;  /* 0x0000002d150c7223 */ /* 0x000fe20000000008 */
[----:B------:R-:W-:Y:S01]  /*0fd0*/  IADD3 R21, R27, 0x4, RZ ;  /* 0x000000041b157810 */ /* 0x000fe20007ffe0ff */
[----:B------:R-:W-:Y:S01]  /*0fe0*/  FFMA R14, R17, R43, R14 ;  /* 0x0000002b110e7223 */ /* 0x000fe2000000000e */
[----:B------:R-:W-:Y:S01]  /*0ff0*/  IMAD.WIDE R8, R20, R19, c[0x0][0x178] ;  /* 0x00005e0014087625 */ /* 0x000fe200078e0213 */
[----:B------:R-:W-:Y:S01]  /*1000*/  CS2R R16, SRZ ;  /* 0x0000000000107805 */ /* 0x000fe2000001ff00 */
[----:B------:R-:W-:Y:S01]  /*1010*/  LOP3.LUT R21, R21, UR5, RZ, 0xfc, !PT ;  /* 0x0000000515157c12 */ /* 0x000fe2000f8efcff */
[----:B------:R-:W-:-:S04]  /*1020*/  CS2R R18, SRZ ;  /* 0x0000000000127805 */ /* 0x000fc8000001ff00 */
[----:B------:R-:W-:Y:S02]  /*1030*/  IMAD R40, R40, 0x900, R21 ;  /* 0x0000090028287824 */ /* 0x000fe400078e0215 */
[----:B------:R0:W2:Y:S01]  /*1040*/  @P6 LDG.E.EF.128 R16, [R8.64] ;  /* 0x0000000a08106981 */ /* 0x0000a2000c0e1d00 */
[----:B------:R-:W-:Y:S01]  /*1050*/  CS2R R20, SRZ ;  /* 0x0000000000147805 */ /* 0x000fe2000001ff00 */
[----:B0-----:R-:W-:-:S05]  /*1060*/  IMAD.WIDE R8, R40, R7, c[0x0][0x168] ;  /* 0x00005a0028087625 */ /* 0x001fca00078e0207 */
[----:B------:R2:W3:Y:S01]  /*1070*/  @P6 LDG.E.EL.128 R20, [R8.64] ;  /* 0x0000000a08146981 */ /* 0x0004e2000c2e1d00 */
[----:B------:R-:W-:Y:S01]  /*1080*/  PRMT R44, R44, 0x7632, R44 ;  /* 0x000076322c2c7816 */ /* 0x000fe2000000002c */
[----:B------:R-:W-:Y:S01]  /*1090*/  FADD R43, R34, 1 ;  /* 0x3f800000222b7421 */ /* 0x000fe20000000000 */
[----:B------:R-:W-:Y:S01]  /*10a0*/  SEL R45, R13, RZ, P6 ;  /* 0x000000ff0d2d7207 */ /* 0x000fe20003000000 */
[----:B------:R-:W-:Y:S01]  /*10b0*/  FADD R42, R42, 1 ;  /* 0x3f8000002a2a7421 */ /* 0x000fe20000000000 */
[----:B------:R-:W-:Y:S01]  /*10c0*/  SHF.L.U32 R44, R44, 0x10, RZ ;  /* 0x000000102c2c7819 */ /* 0x000fe200000006ff */
[----:B------:R-:W-:Y:S01]  /*10d0*/  FADD R38, R38, 1 ;  /* 0x3f80000026267421 */ /* 0x000fe20000000000 */
[----:B------:R-:W-:Y:S01]  /*10e0*/  SEL R13, R11, RZ, P6 ;  /* 0x000000ff0b0d7207 */ /* 0x000fe20003000000 */
[----:B------:R-:W-:Y:S01]  /*10f0*/  FADD R39, R39, 1 ;  /* 0x3f80000027277421 */ /* 0x000fe20000000000 */
[----:B------:R-:W-:Y:S01]  /*1100*/  SEL R10, R10, RZ, P6 ;  /* 0x000000ff0a0a7207 */ /* 0x000fe20003000000 */
[----:B------:R-:W-:Y:S01]  /*1110*/  FMUL R34, R44, UR4 ;  /* 0x000000042c227c20 */ /* 0x000fe20008400000 */
[----:B------:R-:W-:Y:S01]  /*1120*/  FADD R32, R32, 1 ;  /* 0x3f80000020207421 */ /* 0x000fe20000000000 */
[----:B------:R-:W-:Y:S01]  /*1130*/  FADD R29, R29, 1 ;  /* 0x3f8000001d1d7421 */ /* 0x000fe20000000000 */
[----:B------:R-:W-:Y:S01]  /*1140*/  FADD R31, R31, 1 ;  /* 0x3f8000001f1f7421 */ /* 0x000fe20000000000 */
[----:B------:R-:W-:Y:S01]  /*1150*/  FFMA R11, R34, R43, R45 ;  /* 0x0000002b220b7223 */ /* 0x000fe2000000002d */
[C---:B------:R-:W-:Y:S01]  /*1160*/  PRMT R34, R13.reuse, 0x7632, R34 ;  /* 0x000076320d227816 */ /* 0x040fe20000000022 */
[----:B------:R-:W-:Y:S01]  /*1170*/  FADD R30, R30, 1 ;  /* 0x3f8000001e1e7421 */ /* 0x000fe20000000000 */
[----:B------:R-:W-:Y:S01]  /*1180*/  SHF.L.U32 R13, R13, 0x10, RZ ;  /* 0x000000100d0d7819 */ /* 0x000fe200000006ff */
[----:B------:R-:W-:Y:S01]  /*1190*/  FADD R33, R33, 1 ;  /* 0x3f80000021217421 */ /* 0x000fe20000000000 */
[----:B------:R-:W-:Y:S01]  /*11a0*/  FADD R35, R35, 1 ;  /* 0x3f80000023237421 */ /* 0x000fe20000000000 */
[----:B------:R-:W-:Y:S01]  /*11b0*/  IMAD.U32 R34, R34, 0x10000, RZ ;  /* 0x0001000022227824 */ /* 0x000fe200078e00ff */
[----:B------:R-:W-:Y:S01]  /*11c0*/  FADD R36, R36, 1 ;  /* 0x3f80000024247421 */ /* 0x000fe20000000000 */
[----:B------:R-:W-:Y:S01]  /*11d0*/  FMUL R13, R13, UR4 ;  /* 0x000000040d0d7c20 */ /* 0x000fe20008400000 */
[----:B------:R-:W-:Y:S01]  /*11e0*/  FADD R37, R37, 1 ;  /* 0x3f80000025257421 */ /* 0x000fe20000000000 */
[----:B------:R-:W-:Y:S01]  /*11f0*/  FMUL R34, R34, UR4 ;  /* 0x0000000422227c20 */ /* 0x000fe20008400000 */
[----:B------:R-:W-:Y:S06]  /*1200*/  BAR.SYNC 0x0 ;  /* 0x0000000000007b1d */ /* 0x000fec0000000000 */
[----:B--2---:R-:W-:Y:S01]  /*1210*/  SEL R9, R16, RZ, P6 ;  /* 0x000000ff10097207 */ /* 0x004fe20003000000 */
[----:B------:R-:W-:Y:S01]  /*1220*/  IMAD.U32 R16, R10, 0x10000, RZ ;  /* 0x000100000a107824 */ /* 0x000fe200078e00ff */
[----:B------:R-:W-:-:S02]  /*1230*/  SEL R18, R18, RZ, P6 ;  /* 0x000000ff12127207 */ /* 0x000fc40003000000 */
[----:B------:R-:W-:Y:S02]  /*1240*/  SEL R19, R19, RZ, P6 ;  /* 0x000000ff13137207 */ /* 0x000fe40003000000 */
[----:B---3--:R-:W-:Y:S02]  /*1250*/  SEL R23, R23, RZ, P6 ;  /* 0x000000ff17177207 */ /* 0x008fe40003000000 */
[----:B------:R-:W-:Y:S02]  /*1260*/  SEL R8, R20, RZ, P6 ;  /* 0x000000ff14087207 */ /* 0x000fe40003000000 */
[----:B------:R-:W-:Y:S01]  /*1270*/  SEL R22, R22, RZ, P6 ;  /* 0x000000ff16167207 */ /* 0x000fe20003000000 */
[--C-:B------:R-:W-:Y:S01]  /*1280*/  FFMA R20, R34, R42, R23.reuse ;  /* 0x0000002a22147223 */ /* 0x100fe20000000017 */
[----:B------:R-:W-:Y:S02]  /*1290*/  PRMT R23, R10, 0x7632, R23 ;  /* 0x000076320a177816 */ /* 0x000fe40000000017 */
[----:B------:R-:W-:Y:S01]  /*12a0*/  SEL R10, R17, RZ, P6 ;  /* 0x000000ff110a7207 */ /* 0x000fe20003000000 */
[----:B------:R-:W-:Y:S01]  /*12b0*/  FMUL R17, R16, UR4 ;  /* 0x0000000410117c20 */ /* 0x000fe20008400000 */
[----:B------:R-:W-:Y:S01]  /*12c0*/  SHF.L.U32 R23, R23, 0x10, RZ ;  /* 0x0000001017177819 */ /* 0x000fe200000006ff */
[----:B------:R-:W-:Y:S01]  /*12d0*/  FADD R16, R41, 1 ;  /* 0x3f80000029107421 */ /* 0x000fe20000000000 */
[----:B------:R-:W-:Y:S01]  /*12e0*/  SEL R21, R21, RZ, P6 ;  /* 0x000000ff15157207 */ /* 0x000fe20003000000 */
[--C-:B------:R-:W-:Y:S01]  /*12f0*/  FFMA R17, R17, R38, R8.reuse ;  /* 0x0000002611117223 */ /* 0x100fe20000000008 */
[----:B------:R-:W-:Y:S01]  /*1300*/  PRMT R8, R9, 0x7632, R8 ;  /* 0x0000763209087816 */ /* 0x000fe20000000008 */
[----:B------:R-:W-:Y:S01]  /*1310*/  FMUL R34, R23, UR4 ;  /* 0x0000000417227c20 */ /* 0x000fe20008400000 */
[----:B------:R-:W-:Y:S01]  /*1320*/  FFMA R16, R13, R16, R22 ;  /* 0x000000100d107223 */ /* 0x000fe20000000016 */
[----:B------:R-:W-:Y:S01]  /*1330*/  IMAD.U32 R9, R9, 0x10000, RZ ;  /* 0x0001000009097824 */ /* 0x000fe200078e00ff */
[----:B------:R-:W-:Y:S01]  /*1340*/  SHF.L.U32 R23, R10, 0x10, RZ ;  /* 0x000000100a177819 */ /* 0x000fe200000006ff */
[----:B------:R-:W-:Y:S01]  /*1350*/  FFMA R13, R34, R39, R21 ;  /* 0x00000027220d7223 */ /* 0x000fe20000000015 */
[----:B------:R-:W-:Y:S01]  /*1360*/  IMAD.U32 R21, R8, 0x10000, RZ ;  /* 0x0001000008157824 */ /* 0x000fe200078e00ff */
[----:B------:R-:W-:Y:S01]  /*1370*/  FMUL R8, R26, R9 ;  /* 0x000000091a087220 */ /* 0x000fe20000400000 */
[----:B------:R-:W-:Y:S01]  /*1380*/  SHF.L.U32 R34, R28, 0x2, RZ ;  /* 0x000000021c227819 */ /* 0x000fe200000006ff */
[C---:B------:R-:W-:Y:S01]  /*1390*/  FMUL R9, R26.reuse, R23 ;  /* 0x000000171a097220 */ /* 0x040fe20000400000 */
[----:B------:R-:W-:Y:S01]  /*13a0*/  FMUL R22, R26, R21 ;  /* 0x000000151a167220 */ /* 0x000fe20000400000 */
[----:B------:R-:W-:Y:S01]  /*13b0*/  PRMT R21, R10, 0x7632, R21 ;  /* 0x000076320a157816 */ /* 0x000fe20000000015 */
[----:B------:R-:W-:Y:S01]  /*13c0*/  FFMA R8, R8, R29, R15 ;  /* 0x0000001d08087223 */ /* 0x000fe2000000000f */
[--C-:B------:R-:W-:Y:S01]  /*13d0*/  FFMA R10, R9, R32, R14.reuse ;  /* 0x00000020090a7223 */ /* 0x100fe2000000000e */
[--C-:B------:R-:W-:Y:S01]  /*13e0*/  FFMA R9, R22, R31, R11.reuse ;  /* 0x0000001f16097223 */ /* 0x100fe2000000000b */
[----:B------:R-:W-:Y:S01]  /*13f0*/  SHF.L.U32 R15, R21, 0x10, RZ ;  /* 0x00000010150f7819 */ /* 0x000fe200000006ff */
[C---:B------:R-:W-:Y:S01]  /*1400*/  IMAD.U32 R21, R18.reuse, 0x10000, RZ ;  /* 0x0001000012157824 */ /* 0x040fe200078e00ff */
[----:B------:R-:W-:Y:S01]  /*1410*/  PRMT R11, R18, 0x7632, R11 ;  /* 0x00007632120b7816 */ /* 0x000fe2000000000b */
[----:B------:R-:W-:Y:S01]  /*1420*/  FMUL R22, R9, R9 ;  /* 0x0000000909167220 */ /* 0x000fe20000400000 */
[C---:B------:R-:W-:Y:S01]  /*1430*/  PRMT R14, R19.reuse, 0x7632, R14 ;  /* 0x00007632130e7816 */ /* 0x040fe2000000000e */
[----:B------:R-:W-:Y:S01]  /*1440*/  FMUL R15, R26, R15 ;  /* 0x0000000f1a0f7220 */ /* 0x000fe20000400000 */
[----:B------:R-:W-:Y:S01]  /*1450*/  SHF.L.U32 R19, R19, 0x10, RZ ;  /* 0x0000001013137819 */ /* 0x000fe200000006ff */
[----:B------:R-:W-:Y:S01]  /*1460*/  IMAD.U32 R23, R11, 0x10000, RZ ;  /* 0x000100000b177824 */ /* 0x000fe200078e00ff */
[----:B------:R-:W-:Y:S01]  /*1470*/  SHF.L.U32 R29, R14, 0x10, RZ ;  /* 0x000000100e1d7819 */ /* 0x000fe200000006ff */
[----:B------:R-:W-:Y:S01]  /*1480*/  FFMA R11, R15, R30, R12 ;  /* 0x0000001e0f0b7223 */ /* 0x000fe2000000000c */
[C---:B------:R-:W-:Y:S01]  /*1490*/  FMUL R12, R26.reuse, R21 ;  /* 0x000000151a0c7220 */ /* 0x040fe20000400000 */
[C---:B------:R-:W-:Y:S01]  /*14a0*/  FMUL R14, R26.reuse, R23 ;  /* 0x000000171a0e7220 */ /* 0x040fe20000400000 */
[C---:B------:R-:W-:Y:S01]  /*14b0*/  FMUL R19, R26.reuse, R19 ;  /* 0x000000131a137220 */ /* 0x040fe20000400000 */
[----:B------:R-:W-:Y:S01]  /*14c0*/  FMUL R15, R26, R29 ;  /* 0x0000001d1a0f7220 */ /* 0x000fe20000400000 */
[----:B------:R-:W-:Y:S01]  /*14d0*/  FFMA R12, R12, R33, R17 ;  /* 0x000000210c0c7223 */ /* 0x000fe20000000011 */
[----:B------:R-:W-:Y:S01]  /*14e0*/  FFMA R13, R14, R35, R13 ;  /* 0x000000230e0d7223 */ /* 0x000fe2000000000d */
[----:B------:R-:W-:Y:S01]  /*14f0*/  FFMA R14, R19, R36, R16 ;  /* 0x00000024130e7223 */ /* 0x000fe20000000010 */
[----:B------:R-:W-:Y:S01]  /*1500*/  FFMA R15, R15, R37, R20 ;  /* 0x000000250f0f7223 */ /* 0x000fe20000000014 */
[----:B------:R-:W-:Y:S01]  /*1510*/  IMAD.SHL.U32 R33, R28, 0x20, RZ ;  /* 0x000000201c217824 */ /* 0x000fe200078e00ff */
[----:B------:R-:W-:Y:S01]  /*1520*/  FMUL R23, R8, R8 ;  /* 0x0000000808177220 */ /* 0x000fe20000400000 */
[----:B------:R-:W-:Y:S01]  /*1530*/  FMUL R32, R12, R12 ;  /* 0x0000000c0c207220 */ /* 0x000fe20000400000 */
[----:B------:R-:W-:Y:S01]  /*1540*/  FMUL R31, R13, R13 ;  /* 0x0000000d0d1f7220 */ /* 0x000fe20000400000 */
[----:B------:R-:W-:Y:S01]  /*1550*/  FMUL R30, R14, R14 ;  /* 0x0000000e0e1e7220 */ /* 0x000fe20000400000 */
[----:B------:R-:W-:Y:S01]  /*1560*/  STS.128 [R33], R8 ;  /* 0x0000000821007388 */ /* 0x000fe20000000c00 */
[----:B------:R-:W-:Y:S01]  /*1570*/  FMUL R29, R15, R15 ;  /* 0x0000000f0f1d7220 */ /* 0x000fe20000400000 */
[----:B------:R-:W-:Y:S01]  /*1580*/  FMUL R21, R10, R10 ;  /* 0x0000000a0a157220 */ /* 0x000fe20000400000 */
[----:B------:R-:W-:Y:S01]  /*1590*/  FMUL R20, R11, R11 ;  /* 0x0000000b0b147220 */ /* 0x000fe20000400000 */
[----:B------:R-:W-:Y:S01]  /*15a0*/  STS.128 [R33+0x10], R12 ;  /* 0x0000100c21007388 */ /* 0x000fe20000000c00 */
[----:B------:R-:W-:-:S02]  /*15b0*/  FSEL R32, R32, -RZ, P6 ;  /* 0x800000ff20207208 */ /* 0x000fc40003000000 */
[----:B------:R-:W-:Y:S01]  /*15c0*/  FSEL R31, R31, -RZ, P6 ;  /* 0x800000ff1f1f7208 */ /* 0x000fe20003000000 */
[----:B------:R-:W-:Y:S06]  /*15d0*/  BAR.SYNC 0x0 ;  /* 0x0000000000007b1d */ /* 0x000fec0000000000 */
[----:B------:R-:W0:Y:S01]  /*15e0*/  LDS.128 R16, [R28.X16] ;  /* 0x000000001c107984 */ /* 0x000e22000000cc00 */
[----:B------:R-:W-:Y:S01]  /*15f0*/  FSEL R30, R30, -RZ, P6 ;  /* 0x800000ff1e1e7208 */ /* 0x000fe20003000000 */
[----:B------:R-:W-:Y:S01]  /*1600*/  FADD R3, R32, R3 ;  /* 0x0000000320037221 */ /* 0x000fe20000000000 */
[----:B------:R-:W-:Y:S01]  /*1610*/  FSEL R29, R29, -RZ, P6 ;  /* 0x800000ff1d1d7208 */ /* 0x000fe20003000000 */
[----:B------:R-:W1:Y:S01]  /*1620*/  LDS.128 R8, [R28.X16+0x1000] ;  /* 0x001000001c087984 */ /* 0x000e62000000cc00 */
[----:B------:R-:W-:Y:S01]  /*1630*/  FADD R4, R31, R4 ;  /* 0x000000041f047221 */ /* 0x000fe20000000000 */
[----:B------:R-:W-:Y:S01]  /*1640*/  FSEL R14, R23, -RZ, P6 ;  /* 0x800000ff170e7208 */ /* 0x000fe20003000000 */
[----:B------:R-:W-:Y:S01]  /*1650*/  IMAD.U32 R13, RZ, RZ, UR9 ;  /* 0x00000009ff0d7e24 */ /* 0x000fe2000f8e00ff */
[----:B------:R-:W-:Y:S01]  /*1660*/  FSEL R15, R21, -RZ, P6 ;  /* 0x800000ff150f7208 */ /* 0x000fe20003000000 */
[----:B------:R-:W-:Y:S01]  /*1670*/  FADD R5, R30, R5 ;  /* 0x000000051e057221 */ /* 0x000fe20000000000 */
[----:B------:R-:W-:Y:S01]  /*1680*/  FSEL R23, R22, -RZ, P6 ;  /* 0x800000ff16177208 */ /* 0x000fe20003000000 */
[----:B------:R-:W-:Y:S01]  /*1690*/  FADD R25, R14, R25 ;  /* 0x000000190e197221 */ /* 0x000fe20000000000 */
[----:B------:R-:W-:Y:S01]  /*16a0*/  FSEL R33, R20, -RZ, P6 ;  /* 0x800000ff14217208 */ /* 0x000fe20003000000 */
[----:B------:R-:W-:Y:S01]  /*16b0*/  FADD R0, R15, R0 ;  /* 0x000000000f007221 */ /* 0x000fe20000000000 */
[----:B------:R-:W-:Y:S01]  /*16c0*/  PLOP3.LUT P6, PT, PT, PT, UP1, 0x40, 0x0 ;  /* 0x000000000000781c */ /* 0x000fe20003fce818 */
[----:B------:R-:W-:Y:S01]  /*16d0*/  FADD R24, R23, R24 ;  /* 0x0000001817187221 */ /* 0x000fe20000000000 */
[C---:B------:R-:W-:Y:S01]  /*16e0*/  LOP3.LUT R12, R34.reuse, UR5, RZ, 0xfc, !PT ;  /* 0x00000005220c7c12 */ /* 0x040fe2000f8efcff */
[----:B------:R-:W-:Y:S01]  /*16f0*/  FADD R2, R33, R2 ;  /* 0x0000000221027221 */ /* 0x000fe20000000000 */
[----:B------:R-:W-:Y:S01]  /*1700*/  IADD3 R20, R34, 0x400, RZ ;  /* 0x0000040022147810 */ /* 0x000fe20007ffe0ff */
[----:B------:R-:W-:Y:S01]  /*1710*/  FADD R6, R29, R6 ;  /* 0x000000061d067221 */ /* 0x000fe20000000000 */
[----:B------:R-:W-:Y:S01]  /*1720*/  ISETP.LT.U32.AND P6, PT, R12, 0x900, P6 ;  /* 0x000009000c00780c */ /* 0x000fe200037c1070 */
[----:B------:R-:W-:Y:S01]  /*1730*/  IMAD R12, R13, 0x900, R12 ;  /* 0x000009000d0c7824 */ /* 0x000fe200078e020c */
[----:B------:R-:W-:Y:S01]  /*1740*/  LOP3.LUT R20, R20, UR5, RZ, 0xfc, !PT ;  /* 0x0000000514147c12 */ /* 0x000fe2000f8efcff */
[----:B------:R-:W-:Y:S01]  /*1750*/  UMOV UR5, 0x800 ;  /* 0x0000080000057882 */ /* 0x000fe20000000000 */
[----:B------:R-:W-:Y:S01]  /*1760*/  MOV R21, UR9 ;  /* 0x0000000900157c02 */ /* 0x000fe20008000f00 */
[----:B------:R-:W-:-:S08]  /*1770*/  IMAD.WIDE R12, R12, R7, c[0x0][0x168] ;  /* 0x00005a000c0c7625 */ /* 0x000fd000078e0207 */
[----:B0-----:R0:W-:Y:S01]  /*1780*/  @P6 STG.E.128 [R12.64], R16 ;  /* 0x000000100c006986 */ /* 0x0011e2000c101d0a */
[----:B------:R-:W-:-:S04]  /*1790*/  PLOP3.LUT P6, PT, PT, PT, UP1, 0x40, 0x0 ;  /* 0x000000000000781c */ /* 0x000fc80003fce818 */
[----:B------:R-:W-:Y:S01]  /*17a0*/  ISETP.LT.U32.AND P6, PT, R20, 0x900, P6 ;  /* 0x000009001400780c */ /* 0x000fe200037c1070 */
[----:B------:R-:W-:-:S04]  /*17b0*/  IMAD R20, R21, 0x900, R20 ;  /* 0x0000090015147824 */ /* 0x000fc800078e0214 */
[----:B------:R-:W-:-:S08]  /*17c0*/  IMAD.WIDE R20, R20, R7, c[0x0][0x168] ;  /* 0x00005a0014147625 */ /* 0x000fd000078e0207 */
[----:B-1----:R0:W-:Y:S01]  /*17d0*/  @P6 STG.E.128 [R20.64], R8 ;  /* 0x0000000814006986 */ /* 0x0021e2000c101d0a */
[----:B------:R-:W-:Y:S01]  /*17e0*/  PLOP3.LUT P6, PT, PT, PT, UP0, 0x80, 0x0 ;  /* 0x000000000000781c */ /* 0x000fe20003fcf008 */
[----:B------:R-:W-:-:S12]  /*17f0*/  UPLOP3.LUT UP0, UPT, UPT, UPT, UPT, 0x40, 0x0 ;  /* 0x000000000000789c */ /* 0x000fd80003f0e870 */
[----:B------:R-:W-:Y:S05]  /*1800*/  @P6 BRA `(.L_x_0) ;  /* 0xfffff32000006947 */ /* 0x000fea000383ffff */
[----:B------:R-:W-:Y:S01]  /*1810*/  FADD R25, R25, R24 ;  /* 0x0000001819197221 */ /* 0x000fe20000000000 */
[----:B0-----:R-:W0:Y:S01]  /*1820*/  S2R R21, SR_TID.X ;  /* 0x0000000000157919 */ /* 0x001e220000002100 */
[----:B------:R-:W-:Y:S01]  /*1830*/  MOV R23, 0x39e38e39 ;  /* 0x39e38e3900177802 */ /* 0x000fe20000000f00 */
[----:B------:R-:W-:Y:S01]  /*1840*/  ULDC.64 UR6, c[0x0][0x170] ;  /* 0x00005c0000067ab9 */ /* 0x000fe20000000a00 */
[----:B------:R-:W-:Y:S01]  /*1850*/  FADD R25, R0, R25 ;  /* 0x0000001900197221 */ /* 0x000fe20000000000 */
[----:B------:R-:W-:Y:S01]  /*1860*/  IMAD.U32 R26, RZ, RZ, UR9 ;  /* 0x00000009ff1a7e24 */ /* 0x000fe2000f8e00ff */
[----:B------:R-:W-:Y:S01]  /*1870*/  USHF.R.S32.HI UR5, URZ, 0x1f, UR9 ;  /* 0x0000001f3f057899 */ /* 0x000fe20008011409 */
[----:B------:R-:W-:Y:S01]  /*1880*/  CS2R R16, SRZ ;  /* 0x0000000000107805 */ /* 0x000fe2000001ff00 */
[----:B------:R-:W-:Y:S01]  /*1890*/  FADD R2, R2, R25 ;  /* 0x0000001902027221 */ /* 0x000fe20000000000 */
[----:B------:R-:W-:Y:S01]  /*18a0*/  ULEA UR4, UP0, UR9, UR6, 0x2 ;  /* 0x0000000609047291 */ /* 0x000fe2000f80103f */
[----:B------:R-:W-:Y:S01]  /*18b0*/  IMAD R26, R26, 0x900, R27 ;  /* 0x000009001a1a7824 */ /* 0x000fe200078e021b */
[----:B------:R-:W-:Y:S01]  /*18c0*/  CS2R R18, SRZ ;  /* 0x0000000000127805 */ /* 0x000fe2000001ff00 */
[----:B------:R-:W-:Y:S01]  /*18d0*/  FADD R3, R3, R2 ;  /* 0x0000000203037221 */ /* 0x000fe20000000000 */
[----:B------:R-:W-:-:S02]  /*18e0*/  ULEA.HI.X UR5, UR9, UR7, UR5, 0x2, UP0 ;  /* 0x0000000709057291 */ /* 0x000fc400080f1405 */
[----:B------:R-:W-:Y:S01]  /*18f0*/  SHF.R.S32.HI R29, RZ, 0x1f, R26 ;  /* 0x0000001fff1d7819 */ /* 0x000fe2000001141a */
[----:B------:R-:W-:-:S04]  /*1900*/  FADD R4, R4, R3 ;  /* 0x0000000304047221 */ /* 0x000fc80000000000 */
[----:B------:R-:W-:-:S04]  /*1910*/  FADD R5, R5, R4 ;  /* 0x0000000405057221 */ /* 0x000fc80000000000 */
[----:B------:R-:W-:Y:S01]  /*1920*/  FADD R5, R6, R5 ;  /* 0x0000000506057221 */ /* 0x000fe20000000000 */
[----:B0-----:R-:W-:Y:S01]  /*1930*/  SHF.R.U32.HI R8, RZ, 0x3, R21 ;  /* 0x00000003ff087819 */ /* 0x001fe20000011615 */
[----:B------:R-:W-:Y:S06]  /*1940*/  BAR.SYNC 0x0 ;  /* 0x0000000000007b1d */ /* 0x000fec0000000000 */
[----:B------:R-:W0:Y:S01]  /*1950*/  SHFL.BFLY PT, R0, R5, 0x10, 0x1f ;  /* 0x0e001f0005007f89 */ /* 0x000e2200000e0000 */
[----:B------:R-:W-:Y:S01]  /*1960*/  LOP3.LUT R9, R8, 0x1c, RZ, 0xc0, !PT ;  /* 0x0000001c08097812 */ /* 0x000fe200078ec0ff */
        /* <DEDUP_REMOVED lines=8> */
[----:B0-----:R-:W-:Y:S01]  /*19f0*/  FADD R4, R7, R4 ;  /* 0x0000000407047221 */ /* 0x001fe20000000000 */
[----:B------:R-:W-:-:S04]  /*1a00*/  MOV R7, UR5 ;  /* 0x0000000500077c02 */ /* 0x000fc80008000f00 */
[----:B------:R-:W-:Y:S04]  /*1a10*/  @!P4 STS [R9], R4 ;  /* 0x000000040900c388 */ /* 0x000fe80000000800 */
[----:B------:R-:W-:Y:S06]  /*1a20*/  BAR.SYNC 0x0 ;  /* 0x0000000000007b1d */ /* 0x000fec0000000000 */
[----:B------:R-:W0:Y:S01]  /*1a30*/  @!P5 LDS R6, [R21.X4] ;  /* 0x000000001506d984 */ /* 0x000e220000004800 */
[----:B------:R-:W-:-:S03]  /*1a40*/  PLOP3.LUT P5, PT, PT, PT, UP1, 0x80, 0x0 ;  /* 0x000000000000781c */ /* 0x000fc60003faf018 */
[----:B0-----:R-:W0:Y:S02]  /*1a50*/  SHFL.BFLY PT, R3, R6, 0x4, 0x1f ;  /* 0x0c801f0006037f89 */ /* 0x001e2400000e0000 */
[----:B0-----:R-:W-:Y:S01]  /*1a60*/  FADD R3, R6, R3 ;  /* 0x0000000306037221 */ /* 0x001fe20000000000 */
[----:B------:R-:W-:-:S04]  /*1a70*/  MOV R6, UR4 ;  /* 0x0000000400067c02 */ /* 0x000fc80008000f00 */
[----:B------:R-:W0:Y:S02]  /*1a80*/  SHFL.BFLY PT, R0, R3, 0x2, 0x1f ;  /* 0x0c401f0003007f89 */ /* 0x000e2400000e0000 */
[----:B0-----:R-:W-:-:S05]  /*1a90*/  FADD R0, R3, R0 ;  /* 0x0000000003007221 */ /* 0x001fca0000000000 */
[----:B------:R-:W0:Y:S02]  /*1aa0*/  SHFL.BFLY PT, R5, R0, 0x1, 0x1f ;  /* 0x0c201f0000057f89 */ /* 0x000e2400000e0000 */
[----:B0-----:R-:W-:-:S05]  /*1ab0*/  FADD R2, R0, R5 ;  /* 0x0000000500027221 */ /* 0x001fca0000000000 */
[----:B------:R-:W-:Y:S04]  /*1ac0*/  @P0 STS [R21.X4], R2 ;  /* 0x0000000215000388 */ /* 0x000fe80000004800 */
[----:B------:R-:W-:Y:S06]  /*1ad0*/  BAR.SYNC 0x0 ;  /* 0x0000000000007b1d */ /* 0x000fec0000000000 */
[----:B------:R-:W0:Y:S04]  /*1ae0*/  LDS R22, [RZ] ;  /* 0x00000000ff167984 */ /* 0x000e280000000800 */
[----:B------:R-:W-:Y:S06]  /*1af0*/  BAR.SYNC 0x0 ;  /* 0x0000000000007b1d */ /* 0x000fec0000000000 */
[----:B------:R-:W-:-:S02]  /*1b00*/  PLOP3.LUT P0, PT, PT, PT, UP1, 0x80, 0x0 ;  /* 0x000000000000781c */ /* 0x000fc40003f0f018 */
[C---:B------:R-:W-:Y:S02]  /*1b10*/  LEA R8, P0, R26.reuse, c[0x0][0x168], 0x2 ;  /* 0x00005a001a087a11 */ /* 0x040fe400078010ff */
[C---:B------:R-:W-:Y:S02]  /*1b20*/  LEA R2, P4, R27.reuse, c[0x0][0x1a0], 0x2 ;  /* 0x000068001b027a11 */ /* 0x040fe400078810ff */
[----:B------:R-:W-:Y:S01]  /*1b30*/  LEA.HI.X R9, R26, c[0x0][0x16c], R29, 0x2, P0 ;  /* 0x00005b001a097a11 */ /* 0x000fe200000f141d */
[----:B0-----:R-:W-:Y:S01]  /*1b40*/  STS [RZ], R22 ;  /* 0x00000016ff007388 */ /* 0x001fe20000000800 */
[----:B------:R-:W-:Y:S01]  /*1b50*/  IADD3 R25, R27, 0x4, RZ ;  /* 0x000000041b197810 */ /* 0x000fe20007ffe0ff */
[----:B------:R-:W-:Y:S02]  /*1b60*/  IMAD.X R3, RZ, RZ, c[0x0][0x1a4], P4 ;  /* 0x00006900ff037624 */ /* 0x000fe400020e06ff */
[----:B------:R-:W-:Y:S06]  /*1b70*/  BAR.SYNC 0x0 ;  /* 0x0000000000007b1d */ /* 0x000fec0000000000 */
[----:B------:R-:W0:Y:S01]  /*1b80*/  LDS R4, [RZ] ;  /* 0x00000000ff047984 */ /* 0x000e220000000800 */
[----:B------:R-:W-:-:S03]  /*1b90*/  MOV R0, UR9 ;  /* 0x0000000900007c02 */ /* 0x000fc60008000f00 */
[----:B------:R-:W-:Y:S06]  /*1ba0*/  BAR.SYNC 0x0 ;  /* 0x0000000000007b1d */ /* 0x000fec0000000000 */
[----:B------:R-:W-:Y:S01]  /*1bb0*/  PLOP3.LUT P0, PT, PT, PT, UP1, 0x80, 0x0 ;  /* 0x000000000000781c */ /* 0x000fe20003f0f018 */
[----:B------:R-:W-:Y:S01]  /*1bc0*/  IMAD R25, R0, 0x900, R25 ;  /* 0x0000090000197824 */ /* 0x000fe200078e0219 */
[----:B------:R-:W-:Y:S01]  /*1bd0*/  MOV R20, 0x4 ;  /* 0x0000000400147802 */ /* 0x000fe20000000f00 */
[----:B0-----:R-:W-:-:S04]  /*1be0*/  FFMA R4, R4, R23, 9.9999997473787516356e-06 ;  /* 0x3727c5ac04047423 */ /* 0x001fc80000000017 */
[----:B------:R0:W1:Y:S01]  /*1bf0*/  MUFU.RSQ R11, R4 ;  /* 0x00000004000b7308 */ /* 0x0000620000001400 */
[----:B------:R-:W-:Y:S01]  /*1c00*/  IMAD.WIDE R24, R25, R20, c[0x0][0x168] ;  /* 0x00005a0019187625 */ /* 0x000fe200078e0214 */
[----:B0-----:R-:W-:Y:S01]  /*1c10*/  CS2R R4, SRZ ;  /* 0x0000000000047805 */ /* 0x001fe2000001ff00 */
[----:B-1----:R0:W-:Y:S04]  /*1c20*/  @P1 STG.E [R6.64], R11 ;  /* 0x0000000b06001986 */ /* 0x0021e8000c10190a */
[----:B------:R1:W2:Y:S04]  /*1c30*/  @!P5 LDG.E.EF.128 R16, [R8.64] ;  /* 0x0000000a0810d981 */ /* 0x0002a8000c0e1d00 */
[----:B------:R-:W3:Y:S01]  /*1c40*/  LDG.E.EL.128 R12, [R2.64] ;  /* 0x0000000a020c7981 */ /* 0x000ee2000c2e1d00 */
[----:B0-----:R-:W-:-:S03]  /*1c50*/  CS2R R6, SRZ ;  /* 0x0000000000067805 */ /* 0x001fc6000001ff00 */
[----:B-1----:R-:W4:Y:S04]  /*1c60*/  LDG.E.EL.128 R8, [R2.64+0x10] ;  /* 0x0000100a02087981 */ /* 0x002f28000c2e1d00 */
[----:B------:R0:W5:Y:S01]  /*1c70*/  @!P0 LDG.E.EF.128 R4, [R24.64] ;  /* 0x0000000a18048981 */ /* 0x000162000c0e1d00 */
[----:B------:R-:W-:Y:S01]  /*1c80*/  FFMA R0, R22, R23, 9.9999997473787516356e-06 ;  /* 0x3727c5ac16007423 */ /* 0x000fe20000000017 */
[----:B------:R-:W-:-:S05]  /*1c90*/  LEA R22, P0, R26, c[0x0][0x1a8], 0x1 ;  /* 0x00006a001a167a11 */ /* 0x000fca00078008ff */
[----:B------:R-:W1:Y:S01]  /*1ca0*/  MUFU.RSQ R0, R0 ;  /* 0x0000000000007308 */ /* 0x000e620000001400 */
[----:B------:R-:W-:Y:S02]  /*1cb0*/  LEA.HI.X R23, R26, c[0x0][0x1ac], R29, 0x1, P0 ;  /* 0x00006b001a177a11 */ /* 0x000fe400000f0c1d */
[----:B------:R-:W-:Y:S02]  /*1cc0*/  PLOP3.LUT P0, PT, PT, PT, UP1, 0x80, 0x0 ;  /* 0x000000000000781c */ /* 0x000fe40003f0f018 */
[----:B------:R-:W-:Y:S02]  /*1cd0*/  PLOP3.LUT P4, PT, PT, PT, UP1, 0x80, 0x0 ;  /* 0x000000000000781c */ /* 0x000fe40003f8f018 */
[----:B------:R-:W-:Y:S02]  /*1ce0*/  PLOP3.LUT P1, PT, PT, PT, UP1, 0x80, 0x0 ;  /* 0x000000000000781c */ /* 0x000fe40003f2f018 */
[----:B------:R-:W-:Y:S02]  /*1cf0*/  PLOP3.LUT P5, PT, PT, PT, UP1, 0x80, 0x0 ;  /* 0x000000000000781c */ /* 0x000fe40003faf018 */
[----:B------:R-:W-:-:S05]  /*1d00*/  LOP3.LUT R21, R21, 0xff, RZ, 0xc0, !PT ;  /* 0x000000ff15157812 */ /* 0x000fca00078ec0ff */
[----:B------:R-:W-:Y:S01]  /*1d10*/  IMAD.SHL.U32 R21, R21, 0x8, RZ ;  /* 0x0000000815157824 */ /* 0x000fe200078e00ff */
[----:B------:R-:W-:Y:S02]  /*1d20*/  IADD3 R27, R27, 0x804, RZ ;  /* 0x000008041b1b7810 */ /* 0x000fe40007ffe0ff */
[----:B--2---:R-:W-:Y:S02]  /*1d30*/  SEL R29, R16, RZ, !P0 ;  /* 0x000000ff101d7207 */ /* 0x004fe40004000000 */
[----:B------:R-:W-:Y:S02]  /*1d40*/  SEL R31, R18, RZ, !P4 ;  /* 0x000000ff121f7207 */ /* 0x000fe40006000000 */
[----:B0-----:R-:W-:Y:S02]  /*1d50*/  SEL R25, R17, RZ, !P1 ;  /* 0x000000ff11197207 */ /* 0x001fe40004800000 */
[----:B------:R-:W-:Y:S01]  /*1d60*/  SEL R33, R19, RZ, !P5 ;  /* 0x000000ff13217207 */ /* 0x000fe20006800000 */
[----:B---3--:R-:W-:Y:S01]  /*1d70*/  FADD R17, R12, 1 ;  /* 0x3f8000000c117421 */ /* 0x008fe20000000000 */
[----:B------:R-:W-:Y:S01]  /*1d80*/  FADD R19, R14, 1 ;  /* 0x3f8000000e137421 */ /* 0x000fe20000000000 */
[----:B------:R-:W-:Y:S01]  /*1d90*/  FADD R16, R13, 1 ;  /* 0x3f8000000d107421 */ /* 0x000fe20000000000 */
[----:B------:R-:W-:Y:S01]  /*1da0*/  FADD R18, R15, 1 ;  /* 0x3f8000000f127421 */ /* 0x000fe20000000000 */
[C---:B-1----:R-:W-:Y:S01]  /*1db0*/  FMUL R12, R0.reuse, R29 ;  /* 0x0000001d000c7220 */ /* 0x042fe20000400000 */
[C---:B------:R-:W-:Y:S01]  /*1dc0*/  FMUL R14, R0.reuse, R31 ;  /* 0x0000001f000e7220 */ /* 0x040fe20000400000 */
[C---:B------:R-:W-:Y:S01]  /*1dd0*/  FMUL R13, R0.reuse, R25 ;  /* 0x00000019000d7220 */ /* 0x040fe20000400000 */
[----:B------:R-:W-:Y:S01]  /*1de0*/  FMUL R15, R0, R33 ;  /* 0x00000021000f7220 */ /* 0x000fe20000400000 */
[----:B------:R-:W-:-:S02]  /*1df0*/  PLOP3.LUT P0, PT, PT, PT, UP1, 0x80, 0x0 ;  /* 0x000000000000781c */ /* 0x000fc40003f0f018 */
[----:B------:R-:W-:Y:S02]  /*1e00*/  PLOP3.LUT P1, PT, PT, PT, UP1, 0x80, 0x0 ;  /* 0x000000000000781c */ /* 0x000fe40003f2f018 */
[----:B------:R-:W-:Y:S02]  /*1e10*/  PLOP3.LUT P4, PT, PT, PT, UP1, 0x80, 0x0 ;  /* 0x000000000000781c */ /* 0x000fe40003f8f018 */
[----:B------:R-:W-:Y:S01]  /*1e20*/  PLOP3.LUT P5, PT, PT, PT, UP1, 0x80, 0x0 ;  /* 0x000000000000781c */ /* 0x000fe20003faf018 */
[----:B------:R-:W-:Y:S01]  /*1e30*/  FMUL R12, R12, R17 ;  /* 0x000000110c0c7220 */ /* 0x000fe20000400000 */
[----:B------:R-:W-:Y:S01]  /*1e40*/  FMUL R14, R14, R19 ;  /* 0x000000130e0e7220 */ /* 0x000fe20000400000 */
[----:B------:R-:W-:Y:S01]  /*1e50*/  FMUL R17, R13, R16 ;  /* 0x000000100d117220 */ /* 0x000fe20000400000 */
[----:B------:R-:W-:Y:S01]  /*1e60*/  FMUL R19, R15, R18 ;  /* 0x000000120f137220 */ /* 0x000fe20000400000 */
[----:B-----5:R-:W-:Y:S02]  /*1e70*/  SEL R13, R4, RZ, !P0 ;  /* 0x000000ff040d7207 */ /* 0x020fe40004000000 */
[----:B------:R-:W-:-:S02]  /*1e80*/  SEL R5, R5, RZ, !P1 ;  /* 0x000000ff05057207 */ /* 0x000fc40004800000 */
[----:B------:R-:W-:Y:S02]  /*1e90*/  SEL R15, R6, RZ, !P4 ;  /* 0x000000ff060f7207 */ /* 0x000fe40006000000 */
[----:B------:R-:W-:Y:S01]  /*1ea0*/  SEL R7, R7, RZ, !P5 ;  /* 0x000000ff07077207 */ /* 0x000fe20006800000 */
[----:B----4-:R-:W-:Y:S01]  /*1eb0*/  FADD R8, R8, 1 ;  /* 0x3f80000008087421 */ /* 0x010fe20000000000 */
[----:B------:R-:W-:Y:S01]  /*1ec0*/  FADD R4, R9, 1 ;  /* 0x3f80000009047421 */ /* 0x000fe20000000000 */
[----:B------:R-:W-:Y:S01]  /*1ed0*/  FMUL R13, R0, R13 ;  /* 0x0000000d000d7220 */ /* 0x000fe20000400000 */
[----:B------:R-:W-:Y:S01]  /*1ee0*/  FADD R10, R10, 1 ;  /* 0x3f8000000a0a7421 */ /* 0x000fe20000000000 */
[----:B------:R-:W-:Y:S01]  /*1ef0*/  FADD R6, R11, 1 ;  /* 0x3f8000000b067421 */ /* 0x000fe20000000000 */
[----:B------:R-:W-:Y:S01]  /*1f00*/  PLOP3.LUT P0, PT, PT, PT, UP1, 0x80, 0x0 ;  /* 0x000000000000781c */ /* 0x000fe20003f0f018 */
[C---:B------:R-:W-:Y:S01]  /*1f10*/  FMUL R5, R0.reuse, R5 ;  /* 0x0000000500057220 */ /* 0x040fe20000400000 */
[C---:B------:R-:W-:Y:S01]  /*1f20*/  FMUL R15, R0.reuse, R15 ;  /* 0x0000000f000f7220 */ /* 0x040fe20000400000 */
[----:B------:R-:W-:Y:S01]  /*1f30*/  FMUL R7, R0, R7 ;  /* 0x0000000700077220 */ /* 0x000fe20000400000 */
[----:B------:R-:W-:Y:S01]  /*1f40*/  PLOP3.LUT P0, PT, PT, PT, UP1, 0x80, 0x0 ;  /* 0x000000000000781c */ /* 0x000fe20003f0f018 */
[----:B------:R-:W-:Y:S01]  /*1f50*/  FMUL R8, R13, R8 ;  /* 0x000000080d087220 */ /* 0x000fe20000400000 */
[----:B------:R-:W-:Y:S01]  /*1f60*/  FMUL R5, R5, R4 ;  /* 0x0000000405057220 */ /* 0x000fe20000400000 */
[----:B------:R-:W-:Y:S01]  /*1f70*/  FMUL R15, R15, R10 ;  /* 0x0000000a0f0f7220 */ /* 0x000fe20000400000 */
[----:B------:R-:W-:Y:S01]  /*1f80*/  FMUL R6, R7, R6 ;  /* 0x0000000607067220 */ /* 0x000fe20000400000 */
[----:B------:R-:W-:-:S02]  /*1f90*/  MOV R9, UR9 ;  /* 0x0000000900097c02 */ /* 0x000fc40008000f00 */
[----:B------:R-:W-:Y:S02]  /*1fa0*/  IADD3 R16, R21, 0x800, RZ ;  /* 0x0000080015107810 */ /* 0x000fe40007ffe0ff */
[----:B------:R-:W-:Y:S02]  /*1fb0*/  F2FP.BF16.PACK_AB R13, R19, R14 ;  /* 0x0000000e130d723e */ /* 0x000fe400000010ff */
[----:B------:R-:W-:Y:S01]  /*1fc0*/  F2FP.BF16.PACK_AB R12, R17, R12 ;  /* 0x0000000c110c723e */ /* 0x000fe200000010ff */
[----:B------:R-:W-:Y:S01]  /*1fd0*/  IMAD R16, R9, 0x900, R16 ;  /* 0x0000090009107824 */ /* 0x000fe200078e0210 */
[----:B------:R-:W-:Y:S02]  /*1fe0*/  F2FP.BF16.PACK_AB R14, R5, R8 ;  /* 0x00000008050e723e */ /* 0x000fe400000010ff */
[----:B------:R-:W-:Y:S02]  /*1ff0*/  F2FP.BF16.PACK_AB R15, R6, R15 ;  /* 0x0000000f060f723e */ /* 0x000fe400000010ff */
[----:B------:R-:W-:-:S03]  /*2000*/  SHF.R.S32.HI R17, RZ, 0x1f, R16 ;  /* 0x0000001fff117819 */ /* 0x000fc60000011410 */
[----:B------:R0:W-:Y:S01]  /*2010*/  @!P0 STG.E.128 [R22.64], R12 ;  /* 0x0000000c16008986 */ /* 0x0001e2000c101d0a */
[C---:B------:R-:W-:Y:S01]  /*2020*/  LEA R24, P0, R16.reuse, c[0x0][0x168], 0x2 ;  /* 0x00005a0010187a11 */ /* 0x040fe200078010ff */
[----:B------:R-:W-:Y:S01]  /*2030*/  CS2R R4, SRZ ;  /* 0x0000000000047805 */ /* 0x000fe2000001ff00 */
[----:B------:R-:W-:Y:S01]  /*2040*/  CS2R R6, SRZ ;  /* 0x0000000000067805 */ /* 0x000fe2000001ff00 */
[----:B------:R-:W-:Y:S01]  /*2050*/  CS2R R8, SRZ ;  /* 0x0000000000087805 */ /* 0x000fe2000001ff00 */
[----:B------:R-:W-:Y:S01]  /*2060*/  LEA.HI.X R25, R16, c[0x0][0x16c], R17, 0x2, P0 ;  /* 0x00005b0010197a11 */ /* 0x000fe200000f1411 */
[----:B------:R-:W-:-:S04]  /*2070*/  CS2R R10, SRZ ;  /* 0x00000000000a7805 */ /* 0x000fc8000001ff00 */
[----:B------:R-:W2:Y:S04]  /*2080*/  @P3 LDG.E.EF.128 R4, [R24.64] ;  /* 0x0000000a18043981 */ /* 0x000ea8000c0e1d00 */
[----:B------:R-:W3:Y:S01]  /*2090*/  @!P2 LDG.E.EL.128 R8, [R2.64+0x2000] ;  /* 0x0020000a0208a981 */ /* 0x000ee2000c2e1d00 */
[----:B0-----:R-:W-:-:S05]  /*20a0*/  MOV R12, UR9 ;  /* 0x00000009000c7c02 */ /* 0x001fca0008000f00 */
[----:B------:R-:W-:Y:S01]  /*20b0*/  IMAD R19, R12, 0x900, R27 ;  /* 0x000009000c137824 */ /* 0x000fe200078e021b */
[----:B------:R-:W-:Y:S01]  /*20c0*/  CS2R R14, SRZ ;  /* 0x00000000000e7805 */ /* 0x000fe2000001ff00 */
[----:B------:R-:W-:Y:S01]  /*20d0*/  CS2R R12, SRZ ;  /* 0x00000000000c7805 */ /* 0x000fe2000001ff00 */
[----:B------:R-:W-:Y:S01]  /*20e0*/  CS2R R22, SRZ ;  /* 0x0000000000167805 */ /* 0x000fe2000001ff00 */
[----:B------:R-:W-:Y:S02]  /*20f0*/  IMAD.WIDE R18, R19, R20, c[0x0][0x168] ;  /* 0x00005a0013127625 */ /* 0x000fe400078e0214 */
[----:B------:R-:W-:-:S03]  /*2100*/  CS2R R20, SRZ ;  /* 0x0000000000147805 */ /* 0x000fc6000001ff00 */
[----:B------:R-:W4:Y:S04]  /*2110*/  @P3 LDG.E.EF.128 R12, [R18.64] ;  /* 0x0000000a120c3981 */ /* 0x000f28000c0e1d00 */
[----:B------:R0:W5:Y:S01]  /*2120*/  @!P2 LDG.E.EL.128 R20, [R2.64+0x2010] ;  /* 0x0020100a0214a981 */ /* 0x000162000c2e1d00 */
[----:B--2---:R-:W-:Y:S02]  /*2130*/  SEL R7, R7, RZ, P3 ;  /* 0x000000ff07077207 */ /* 0x004fe40001800000 */
[----:B---3--:R-:W-:Y:S02]  /*2140*/  SEL R8, R8, RZ, !P2 ;  /* 0x000000ff08087207 */ /* 0x008fe40005000000 */
[----:B------:R-:W-:Y:S01]  /*2150*/  SEL R11, R11, RZ, !P2 ;  /* 0x000000ff0b0b7207 */ /* 0x000fe20005000000 */
[----:B0-----:R-:W-:Y:S01]  /*2160*/  FMUL R3, R0, R7 ;  /* 0x0000000700037220 */ /* 0x001fe20000400000 */
[----:B------:R-:W-:Y:S01]  /*2170*/  SEL R27, R6, RZ, P3 ;  /* 0x000000ff061b7207 */ /* 0x000fe20001800000 */
[----:B------:R-:W-:Y:S01]  /*2180*/  FADD R7, R8, 1 ;  /* 0x3f80000008077421 */ /* 0x000fe20000000000 */
[----:B------:R-:W-:Y:S01]  /*2190*/  SEL R6, R9, RZ, !P2 ;  /* 0x000000ff09067207 */ /* 0x000fe20005000000 */
[----:B------:R-:W-:Y:S01]  /*21a0*/  FADD R8, R11, 1 ;  /* 0x3f8000000b087421 */ /* 0x000fe20000000000 */
[----:B------:R-:W-:-:S02]  /*21b0*/  SEL R5, R5, RZ, P3 ;  /* 0x000000ff05057207 */ /* 0x000fc40001800000 */
[----:B------:R-:W-:Y:S01]  /*21c0*/  SEL R9, R10, RZ, !P2 ;  /* 0x000000ff0a097207 */ /* 0x000fe20005000000 */
[----:B------:R-:W-:Y:S01]  /*21d0*/  FMUL R8, R3, R8 ;  /* 0x0000000803087220 */ /* 0x000fe20000400000 */
[----:B------:R-:W-:Y:S01]  /*21e0*/  SEL R25, R4, RZ, P3 ;  /* 0x000000ff04197207 */ /* 0x000fe20001800000 */
[C---:B------:R-:W-:Y:S01]  /*21f0*/  FMUL R5, R0.reuse, R5 ;  /* 0x0000000500057220 */ /* 0x040fe20000400000 */
[----:B------:R-:W-:Y:S01]  /*2200*/  FMUL R2, R0, R27 ;  /* 0x0000001b00027220 */ /* 0x000fe20000400000 */
[----:B------:R-:W-:Y:S01]  /*2210*/  FADD R6, R6, 1 ;  /* 0x3f80000006067421 */ /* 0x000fe20000000000 */
[----:B------:R-:W-:Y:S01]  /*2220*/  FADD R9, R9, 1 ;  /* 0x3f80000009097421 */ /* 0x000fe20000000000 */
[----:B----4-:R-:W-:Y:S01]  /*2230*/  SEL R3, R12, RZ, P3 ;  /* 0x000000ff0c037207 */ /* 0x010fe20001800000 */
[----:B------:R-:W-:Y:S01]  /*2240*/  FMUL R4, R0, R25 ;  /* 0x0000001900047220 */ /* 0x000fe20000400000 */
[----:B-----5:R-:W-:Y:S01]  /*2250*/  SEL R20, R20, RZ, !P2 ;  /* 0x000000ff14147207 */ /* 0x020fe20005000000 */
[----:B------:R-:W-:Y:S01]  /*2260*/  FMUL R10, R5, R6 ;  /* 0x00000006050a7220 */ /* 0x000fe20000400000 */
[----:B------:R-:W-:Y:S01]  /*2270*/  SEL R11, R14, RZ, P3 ;  /* 0x000000ff0e0b7207 */ /* 0x000fe20001800000 */
[----:B------:R-:W-:Y:S01]  /*2280*/  FMUL R9, R2, R9 ;  /* 0x0000000902097220 */ /* 0x000fe20000400000 */
[----:B------:R-:W-:Y:S01]  /*2290*/  SEL R13, R13, RZ, P3 ;  /* 0x000000ff0d0d7207 */ /* 0x000fe20001800000 */
[----:B------:R-:W-:Y:S01]  /*22a0*/  FMUL R2, R0, R3 ;  /* 0x0000000300027220 */ /* 0x000fe20000400000 */
[----:B------:R-:W-:Y:S01]  /*22b0*/  SEL R15, R15, RZ, P3 ;  /* 0x000000ff0f0f7207 */ /* 0x000fe20001800000 */
[----:B------:R-:W-:Y:S01]  /*22c0*/  FADD R5, R20, 1 ;  /* 0x3f80000014057421 */ /* 0x000fe20000000000 */
[----:B------:R-:W-:-:S02]  /*22d0*/  SEL R21, R21, RZ, !P2 ;  /* 0x000000ff15157207 */ /* 0x000fc40005000000 */
[----:B------:R-:W-:Y:S02]  /*22e0*/  SEL R22, R22, RZ, !P2 ;  /* 0x000000ff16167207 */ /* 0x000fe40005000000 */
[----:B------:R-:W-:Y:S01]  /*22f0*/  SEL R23, R23, RZ, !P2 ;  /* 0x000000ff17177207 */ /* 0x000fe20005000000 */
[----:B------:R-:W-:Y:S01]  /*2300*/  FMUL R7, R4, R7 ;  /* 0x0000000704077220 */ /* 0x000fe20000400000 */
[C---:B------:R-:W-:Y:S01]  /*2310*/  FMUL R4, R0.reuse, R11 ;  /* 0x0000000b00047220 */ /* 0x040fe20000400000 */
[----:B------:R-:W-:Y:S01]  /*2320*/  FMUL R3, R0, R13 ;  /* 0x0000000d00037220 */ /* 0x000fe20000400000 */
[----:B------:R-:W-:Y:S01]  /*2330*/  FMUL R11, R2, R5 ;  /* 0x00000005020b7220 */ /* 0x000fe20000400000 */
[----:B------:R-:W-:Y:S01]  /*2340*/  FMUL R0, R0, R15 ;  /* 0x0000000f00007220 */ /* 0x000fe20000400000 */
[----:B------:R-:W-:Y:S01]  /*2350*/  FADD R6, R21, 1 ;  /* 0x3f80000015067421 */ /* 0x000fe20000000000 */
[----:B------:R-:W-:Y:S01]  /*2360*/  FADD R5, R22, 1 ;  /* 0x3f80000016057421 */ /* 0x000fe20000000000 */
[----:B------:R-:W-:Y:S01]  /*2370*/  FADD R23, R23, 1 ;  /* 0x3f80000017177421 */ /* 0x000fe20000000000 */
[----:B------:R-:W-:Y:S01]  /*2380*/  LEA R2, P0, R16, c[0x0][0x1a8], 0x1 ;  /* 0x00006a0010027a11 */ /* 0x000fe200078008ff */
[----:B------:R-:W-:Y:S01]  /*2390*/  FMUL R6, R3, R6 ;  /* 0x0000000603067220 */ /* 0x000fe20000400000 */
[----:B------:R-:W-:Y:S01]  /*23a0*/  FMUL R4, R4, R5 ;  /* 0x0000000504047220 */ /* 0x000fe20000400000 */
[----:B------:R-:W-:Y:S01]  /*23b0*/  FMUL R23, R0, R23 ;  /* 0x0000001700177220 */ /* 0x000fe20000400000 */
[----:B------:R-:W-:-:S02]  /*23c0*/  LEA.HI.X R3, R16, c[0x0][0x1ac], R17, 0x1, P0 ;  /* 0x00006b0010037a11 */ /* 0x000fc400000f0c11 */
[----:B------:R-:W-:Y:S02]  /*23d0*/  F2FP.BF16.PACK_AB R20, R10, R7 ;  /* 0x000000070a14723e */ /* 0x000fe400000010ff */
[----:B------:R-:W-:Y:S02]  /*23e0*/  F2FP.BF16.PACK_AB R21, R8, R9 ;  /* 0x000000090815723e */ /* 0x000fe400000010ff */
[----:B------:R-:W-:Y:S02]  /*23f0*/  F2FP.BF16.PACK_AB R22, R6, R11 ;  /* 0x0000000b0616723e */ /* 0x000fe400000010ff */
[----:B------:R-:W-:Y:S01]  /*2400*/  F2FP.BF16.PACK_AB R23, R23, R4 ;  /* 0x000000041717723e */ /* 0x000fe200000010ff */
[----:B------:R-:W-:Y:S06]  /*2410*/  @!P3 EXIT ;  /* 0x000000000000b94d */ /* 0x000fec0003800000 */
[----:B------:R-:W-:Y:S01]  /*2420*/  STG.E.128 [R2.64], R20 ;  /* 0x0000001402007986 */ /* 0x000fe2000c101d0a */
[----:B------:R-:W-:Y:S05]  /*2430*/  EXIT ;  /* 0x000000000000794d */ /* 0x000fea0003800000 */
.L_x_1:
[----:B------:R-:W-:-:S00]  /*2440*/  BRA `(.L_x_1) ;  /* 0xfffffff000007947 */ /* 0x000fc0000383ffff */
[----:B------:R-:W-:-:S00]  /*2450*/  NOP ;  /* 0x0000000000007918 */ /* 0x000fc00000000000 */
        /* <DEDUP_REMOVED lines=10> */
.L_x_2:


//--------------------- .nv.global.init           --------------------------
	.section	.nv.global.init,"aw",@progbits
.nv.global.init:
	.type		_$_str,@object
	.size		_$_str,(.L_0 - _$_str)
_$_str:
        /*0000*/ 	.byte	0x5f, 0x5f, 0x43, 0x55, 0x44, 0x41, 0x5f, 0x46, 0x54, 0x5a, 0x00
.L_0:


//--------------------- .nv.shared.triton__0d1d2d3d4d5d6d7d8d9d10de11de --------------------------
	.section	.nv.shared.triton__0d1d2d3d4d5d6d7d8d9d10de11de,"aw",@nobits
	.align	16
